	.target	sm_90a

	.elftype	@"ET_EXEC"


//--------------------- .note.nv.tkinfo           --------------------------
	.section	.note.nv.tkinfo,"",@"SHT_NOTE"
	.sectionflags	@"SHF_NOTE_NV_TKINFO"
	.tkinfo
        /*0018*/ 	.word	0x00000002
        /*0030*/ 	.string	""
        /*0030*/ 	.string	"ptxas"
        /*0030*/ 	.string	"Cuda compilation tools, release 13.0, V13.0.88"
        /*0030*/ 	.string	"Build cuda_13.0.r13.0/compiler.36424714_0"
        /*0030*/ 	.string	"-arch sm_90a -m 64 "



//--------------------- .note.nv.cuinfo           --------------------------
	.section	.note.nv.cuinfo,"",@"SHT_NOTE"
	.sectionflags	@"SHF_NOTE_NV_CUINFO"
        /*0018*/ 	.short	0x0002
        /*001a*/ 	.short	0x005a
        /*001c*/ 	.short	0x0082
	.zero		2


//--------------------- .nv.info                  --------------------------
	.section	.nv.info,"",@"SHT_CUDA_INFO"
	.align	4


	//----- nvinfo : EIATTR_REGCOUNT
	.align		4
        /*0000*/ 	.byte	0x04, 0x2f
        /*0002*/ 	.short	(.L_15 - .L_14)
	.align		4
.L_14:
        /*0004*/ 	.word	index@(_ZN7cutlass13device_kernelINS_4gemm6kernel13GemmUniversalIN4cute5tupleIJiiiiEEENS1_10collective13CollectiveMmaINS1_34MainloopSm90TmaGmmaWarpSpecializedILi16ENS5_IJNS4_1CILi2EEENSA_ILi1EEESC_EEENS1_35KernelTmaWarpSpecializedCooperativeEEENS5_IJNSA_ILi192EEENSA_ILi240EEENSA_ILi32EEEEEEaNS5_IJlSC_lEEEaSK_NS4_8TiledMMAINS4_8MMA_AtomIJNS4_4SM904GMMA26MMA_64x16x32_S32S8S8_SS_TNEEEENS4_6LayoutISD_NS5_IJSC_NSA_ILi0EEESS_EEEEENS5_IJNS4_10UnderscoreESV_SV_EEEEENS4_13SM90_TMA_LOADENS4_14ComposedLayoutINS4_7SwizzleILi1ELi4ELi3EEENS4_18smem_ptr_flag_bitsILi8EEENSR_INS5_IJNSA_ILi8EEESI_EEENS5_IJSI_SC_EEEEEEEvNS4_8identityENS4_23SM90_TMA_LOAD_MULTICASTES18_vS19_EENS_8epilogue10collective6detail29Sm90TmaWarpSpecializedAdapterINS1D_15DefaultEpilogueIaSK_SK_NS1C_6thread17LinearCombinationIaLi1EiiLNS1H_9ScaleType4KindE0ELNS_15FloatRoundStyleE2EaEENS1_15EpilogueDefaultEEEEEvvEEEEvNT_6ParamsE)
        /*0008*/ 	.word	0x000000a8


	//----- nvinfo : EIATTR_FRAME_SIZE
	.align		4
.L_15:
        /*000c*/ 	.byte	0x04, 0x11
        /*000e*/ 	.short	(.L_17 - .L_16)
	.align		4
.L_16:
        /*0010*/ 	.word	index@(_ZN7cutlass13device_kernelINS_4gemm6kernel13GemmUniversalIN4cute5tupleIJiiiiEEENS1_10collective13CollectiveMmaINS1_34MainloopSm90TmaGmmaWarpSpecializedILi16ENS5_IJNS4_1CILi2EEENSA_ILi1EEESC_EEENS1_35KernelTmaWarpSpecializedCooperativeEEENS5_IJNSA_ILi192EEENSA_ILi240EEENSA_ILi32EEEEEEaNS5_IJlSC_lEEEaSK_NS4_8TiledMMAINS4_8MMA_AtomIJNS4_4SM904GMMA26MMA_64x16x32_S32S8S8_SS_TNEEEENS4_6LayoutISD_NS5_IJSC_NSA_ILi0EEESS_EEEEENS5_IJNS4_10UnderscoreESV_SV_EEEEENS4_13SM90_TMA_LOADENS4_14ComposedLayoutINS4_7SwizzleILi1ELi4ELi3EEENS4_18smem_ptr_flag_bitsILi8EEENSR_INS5_IJNSA_ILi8EEESI_EEENS5_IJSI_SC_EEEEEEEvNS4_8identityENS4_23SM90_TMA_LOAD_MULTICASTES18_vS19_EENS_8epilogue10collective6detail29Sm90TmaWarpSpecializedAdapterINS1D_15DefaultEpilogueIaSK_SK_NS1C_6thread17LinearCombinationIaLi1EiiLNS1H_9ScaleType4KindE0ELNS_15FloatRoundStyleE2EaEENS1_15EpilogueDefaultEEEEEvvEEEEvNT_6ParamsE)
        /*0014*/ 	.word	0x00000158


	//----- nvinfo : EIATTR_MIN_STACK_SIZE
	.align		4
.L_17:
        /*0018*/ 	.byte	0x04, 0x12
        /*001a*/ 	.short	(.L_19 - .L_18)
	.align		4
.L_18:
        /*001c*/ 	.word	index@(_ZN7cutlass13device_kernelINS_4gemm6kernel13GemmUniversalIN4cute5tupleIJiiiiEEENS1_10collective13CollectiveMmaINS1_34MainloopSm90TmaGmmaWarpSpecializedILi16ENS5_IJNS4_1CILi2EEENSA_ILi1EEESC_EEENS1_35KernelTmaWarpSpecializedCooperativeEEENS5_IJNSA_ILi192EEENSA_ILi240EEENSA_ILi32EEEEEEaNS5_IJlSC_lEEEaSK_NS4_8TiledMMAINS4_8MMA_AtomIJNS4_4SM904GMMA26MMA_64x16x32_S32S8S8_SS_TNEEEENS4_6LayoutISD_NS5_IJSC_NSA_ILi0EEESS_EEEEENS5_IJNS4_10UnderscoreESV_SV_EEEEENS4_13SM90_TMA_LOADENS4_14ComposedLayoutINS4_7SwizzleILi1ELi4ELi3EEENS4_18smem_ptr_flag_bitsILi8EEENSR_INS5_IJNSA_ILi8EEESI_EEENS5_IJSI_SC_EEEEEEEvNS4_8identityENS4_23SM90_TMA_LOAD_MULTICASTES18_vS19_EENS_8epilogue10collective6detail29Sm90TmaWarpSpecializedAdapterINS1D_15DefaultEpilogueIaSK_SK_NS1C_6thread17LinearCombinationIaLi1EiiLNS1H_9ScaleType4KindE0ELNS_15FloatRoundStyleE2EaEENS1_15EpilogueDefaultEEEEEvvEEEEvNT_6ParamsE)
        /*0020*/ 	.word	0x00000158
.L_19:


//--------------------- .nv.compat                --------------------------
	.section	.nv.compat,"",@"SHT_CUDA_COMPAT_INFO"
	.align	4
        /*0000*/ 	.byte	0x02, 0x09, 0x01, 0x00, 0x02, 0x02, 0x04, 0x00, 0x02, 0x05, 0x05, 0x00, 0x03, 0x07, 0x01, 0x01
        /*0010*/ 	.byte	0x02, 0x03, 0x01, 0x00, 0x02, 0x06, 0x01, 0x00, 0x04, 0x0b, 0x08, 0x00, 0x00, 0x00, 0x00, 0x00
        /*0020*/ 	.byte	0x00, 0x00, 0x00, 0x00


//--------------------- .nv.info._ZN7cutlass13device_kernelINS_4gemm6kernel13GemmUniversalIN4cute5tupleIJiiiiEEENS1_10collective13CollectiveMmaINS1_34MainloopSm90TmaGmmaWarpSpecializedILi16ENS5_IJNS4_1CILi2EEENSA_ILi1EEESC_EEENS1_35KernelTmaWarpSpecializedCooperativeEEENS5_IJNSA_ILi192EEENSA_ILi240EEENSA_ILi32EEEEEEaNS5_IJlSC_lEEEaSK_NS4_8TiledMMAINS4_8MMA_AtomIJNS4_4SM904GMMA26MMA_64x16x32_S32S8S8_SS_TNEEEENS4_6LayoutISD_NS5_IJSC_NSA_ILi0EEESS_EEEEENS5_IJNS4_10UnderscoreESV_SV_EEEEENS4_13SM90_TMA_LOADENS4_14ComposedLayoutINS4_7SwizzleILi1ELi4ELi3EEENS4_18smem_ptr_flag_bitsILi8EEENSR_INS5_IJNSA_ILi8EEESI_EEENS5_IJSI_SC_EEEEEEEvNS4_8identityENS4_23SM90_TMA_LOAD_MULTICASTES18_vS19_EENS_8epilogue10collective6detail29Sm90TmaWarpSpecializedAdapterINS1D_15DefaultEpilogueIaSK_SK_NS1C_6thread17LinearCombinationIaLi1EiiLNS1H_9ScaleType4KindE0ELNS_15FloatRoundStyleE2EaEENS1_15EpilogueDefaultEEEEEvvEEEEvNT_6ParamsE --------------------------
	.section	.nv.info._ZN7cutlass13device_kernelINS_4gemm6kernel13GemmUniversalIN4cute5tupleIJiiiiEEENS1_10collective13CollectiveMmaINS1_34MainloopSm90TmaGmmaWarpSpecializedILi16ENS5_IJNS4_1CILi2EEENSA_ILi1EEESC_EEENS1_35KernelTmaWarpSpecializedCooperativeEEENS5_IJNSA_ILi192EEENSA_ILi240EEENSA_ILi32EEEEEEaNS5_IJlSC_lEEEaSK_NS4_8TiledMMAINS4_8MMA_AtomIJNS4_4SM904GMMA26MMA_64x16x32_S32S8S8_SS_TNEEEENS4_6LayoutISD_NS5_IJSC_NSA_ILi0EEESS_EEEEENS5_IJNS4_10UnderscoreESV_SV_EEEEENS4_13SM90_TMA_LOADENS4_14ComposedLayoutINS4_7SwizzleILi1ELi4ELi3EEENS4_18smem_ptr_flag_bitsILi8EEENSR_INS5_IJNSA_ILi8EEESI_EEENS5_IJSI_SC_EEEEEEEvNS4_8identityENS4_23SM90_TMA_LOAD_MULTICASTES18_vS19_EENS_8epilogue10collective6detail29Sm90TmaWarpSpecializedAdapterINS1D_15DefaultEpilogueIaSK_SK_NS1C_6thread17LinearCombinationIaLi1EiiLNS1H_9ScaleType4KindE0ELNS_15FloatRoundStyleE2EaEENS1_15EpilogueDefaultEEEEEvvEEEEvNT_6ParamsE,"",@"SHT_CUDA_INFO"
	.sectionflags	@""
	.align	4


	//----- nvinfo : EIATTR_CUDA_API_VERSION
	.align		4
        /*0000*/ 	.byte	0x04, 0x37
        /*0002*/ 	.short	(.L_21 - .L_20)
.L_20:
        /*0004*/ 	.word	0x00000082


	//----- nvinfo : EIATTR_KPARAM_INFO
	.align		4
.L_21:
        /*0008*/ 	.byte	0x04, 0x17
        /*000a*/ 	.short	(.L_23 - .L_22)
.L_22:
        /*000c*/ 	.word	0x00000000
        /*0010*/ 	.short	0x0000
        /*0012*/ 	.short	0x0070
        /*0014*/ 	.byte	0x00, 0xf0, 0x01, 0x10


	//----- nvinfo : EIATTR_SPARSE_MMA_MASK
	.align		4
.L_23:
        /*0018*/ 	.byte	0x03, 0x50
        /*001a*/ 	.short	0x0000


	//----- nvinfo : EIATTR_MAXREG_COUNT
	.align		4
        /*001c*/ 	.byte	0x03, 0x1b
        /*001e*/ 	.short	0x00a8


	//----- nvinfo : EIATTR_NUM_BARRIERS
	.align		4
        /*0020*/ 	.byte	0x02, 0x4c
        /*0022*/ 	.byte	0x01
	.zero		1


	//----- nvinfo : EIATTR_EXTERNS
	.align		4
        /*0024*/ 	.byte	0x04, 0x0f
        /*0026*/ 	.short	(.L_25 - .L_24)


	//   ....[0]....
	.align		4
.L_24:
        /*0028*/ 	.word	index@(__assertfail)


	//----- nvinfo : EIATTR_ANNOTATIONS
	.align		4
.L_25:
        /*002c*/ 	.byte	0x04, 0x55
        /*002e*/ 	.short	(.L_27 - .L_26)


	//   ....[0]....
.L_26:
        /*0030*/ 	.word	0x00000001
        /*0034*/ 	.byte	0xa0, 0x08, 0x00, 0x00, 0x01, 0x00, 0x00, 0x00, 0x90, 0x09, 0x00, 0x00, 0x01, 0x00, 0x00, 0x00
        /* <DEDUP_REMOVED lines=115> */
        /*0774*/ 	.byte	0x70, 0x36, 0x01, 0x00


	//----- nvinfo : EIATTR_MERCURY_ISA_VERSION
	.align		4
.L_27:
        /*0778*/ 	.byte	0x03, 0x5f
        /*077a*/ 	.short	0x0101


	//----- nvinfo : EIATTR_INT_WARP_WIDE_INSTR_OFFSETS
	.align		4
        /*077c*/ 	.byte	0x04, 0x31
        /*077e*/ 	.short	(.L_29 - .L_28)


	//   ....[0]....
.L_28:
        /*0780*/ 	.word	0x00000630


	//   ....[1]....
        /*0784*/ 	.word	0x00000650


	//   ....[2]....
        /*0788*/ 	.word	0x000007f0


	//----- nvinfo : EIATTR_COOP_GROUP_MASK_REGIDS
	.align		4
.L_29:
        /*078c*/ 	.byte	0x04, 0x29
        /*078e*/ 	.short	(.L_31 - .L_30)


	//   ....[0]....
.L_30:
        /*0790*/ 	.word	0xffffffff


	//   ....[1]....
        /*0794*/ 	.word	0xffffffff


	//   ....[2]....
        /*0798*/ 	.word	0xffffffff


	//   ....[3]....
        /*079c*/ 	.word	0xffffffff


	//   ....[4]....
        /*07a0*/ 	.word	0xffffffff


	//   ....[5]....
        /*07a4*/ 	.word	0xffffffff


	//----- nvinfo : EIATTR_COOP_GROUP_INSTR_OFFSETS
	.align		4
.L_31:
        /*07a8*/ 	.byte	0x04, 0x28
        /*07aa*/ 	.short	(.L_33 - .L_32)


	//   ....[0]....
.L_32:
        /*07ac*/ 	.word	0x00000070


	//   ....[1]....
        /*07b0*/ 	.word	0x00000080


	//   ....[2]....
        /*07b4*/ 	.word	0x00000140


	//   ....[3]....
        /*07b8*/ 	.word	0x00000490


	//   ....[4]....
        /*07bc*/ 	.word	0x000009e0


	//   ....[5]....
        /*07c0*/ 	.word	0x00001540


	//----- nvinfo : EIATTR_REG_RECONFIG
	.align		4
.L_33:
        /*07c4*/ 	.byte	0x01, 0x54
	.zero		2


	//----- nvinfo : EIATTR_SYSCALL_OFFSETS
	.align		4
        /*07c8*/ 	.byte	0x04, 0x46
        /*07ca*/ 	.short	(.L_35 - .L_34)


	//   ....[0]....
.L_34:
        /*07cc*/ 	.word	0x00001710


	//----- nvinfo : EIATTR_MBARRIER_INSTR_OFFSETS
	.align		4
.L_35:
        /*07d0*/ 	.byte	0x04, 0x39
        /*07d2*/ 	.short	(.L_37 - .L_36)


	//   ....[0]....
.L_36:
        /*07d4*/ 	.word	0x00000260
        /*07d8*/ 	.word	0x000000ff
        /*07dc*/ 	.word	0x00000000
        /*07e0*/ 	.short	0x0100
        /*07e2*/ 	.byte	0x08
	.zero		1


	//   ....[1]....
        /*07e4*/ 	.word	0x00000270
        /*07e8*/ 	.word	0x000000ff
        /*07ec*/ 	.word	0x00000080
        /*07f0*/ 	.short	0x0100
        /*07f2*/ 	.byte	0x08
	.zero		1


	//   ....[2]....
        /*07f4*/ 	.word	0x00000280
        /*07f8*/ 	.word	0x000000ff
        /*07fc*/ 	.word	0x00000008
        /*0800*/ 	.short	0x0100
        /*0802*/ 	.byte	0x08
	.zero		1


	//   ....[3]....
        /*0804*/ 	.word	0x00000290
        /*0808*/ 	.word	0x000000ff
        /*080c*/ 	.word	0x00000088
        /*0810*/ 	.short	0x0100
        /*0812*/ 	.byte	0x08
	.zero		1


	//   ....[4]....
        /*0814*/ 	.word	0x000002a0
        /*0818*/ 	.word	0x000000ff
        /*081c*/ 	.word	0x00000010
        /*0820*/ 	.short	0x0100
        /*0822*/ 	.byte	0x08
	.zero		1


	//   ....[5]....
        /*0824*/ 	.word	0x000002b0
        /*0828*/ 	.word	0x000000ff
        /*082c*/ 	.word	0x00000090
        /*0830*/ 	.short	0x0100
        /*0832*/ 	.byte	0x08
	.zero		1


	//   ....[6]....
        /*0834*/ 	.word	0x000002c0
        /*0838*/ 	.word	0x000000ff
        /*083c*/ 	.word	0x00000018
        /*0840*/ 	.short	0x0100
        /*0842*/ 	.byte	0x08
	.zero		1


	//   ....[7]....
        /*0844*/ 	.word	0x000002d0
        /*0848*/ 	.word	0x000000ff
        /*084c*/ 	.word	0x00000098
        /*0850*/ 	.short	0x0100
        /*0852*/ 	.byte	0x08
	.zero		1


	//   ....[8]....
        /*0854*/ 	.word	0x000002e0
        /*0858*/ 	.word	0x000000ff
        /*085c*/ 	.word	0x00000020
        /*0860*/ 	.short	0x0100
        /*0862*/ 	.byte	0x08
	.zero		1


	//   ....[9]....
        /*0864*/ 	.word	0x000002f0
        /*0868*/ 	.word	0x000000ff
        /*086c*/ 	.word	0x000000a0
        /*0870*/ 	.short	0x0100
        /*0872*/ 	.byte	0x08
	.zero		1


	//   ....[10]....
        /*0874*/ 	.word	0x00000300
        /*0878*/ 	.word	0x000000ff
        /*087c*/ 	.word	0x00000028
        /*0880*/ 	.short	0x0100
        /*0882*/ 	.byte	0x08
	.zero		1


	//   ....[11]....
        /*0884*/ 	.word	0x00000310
        /*0888*/ 	.word	0x000000ff
        /*088c*/ 	.word	0x000000a8
        /*0890*/ 	.short	0x0100
        /*0892*/ 	.byte	0x08
	.zero		1


	//   ....[12]....
        /*0894*/ 	.word	0x00000320
        /*0898*/ 	.word	0x000000ff
        /*089c*/ 	.word	0x00000030
        /*08a0*/ 	.short	0x0100
        /*08a2*/ 	.byte	0x08
	.zero		1


	//   ....[13]....
        /*08a4*/ 	.word	0x00000330
        /*08a8*/ 	.word	0x000000ff
        /*08ac*/ 	.word	0x000000b0
        /*08b0*/ 	.short	0x0100
        /*08b2*/ 	.byte	0x08
	.zero		1


	//   ....[14]....
        /*08b4*/ 	.word	0x00000340
        /*08b8*/ 	.word	0x000000ff
        /*08bc*/ 	.word	0x00000038
        /*08c0*/ 	.short	0x0100
        /*08c2*/ 	.byte	0x08
	.zero		1


	//   ....[15]....
        /*08c4*/ 	.word	0x00000350
        /*08c8*/ 	.word	0x000000ff
        /*08cc*/ 	.word	0x000000b8
        /*08d0*/ 	.short	0x0100
        /*08d2*/ 	.byte	0x08
	.zero		1


	//   ....[16]....
        /*08d4*/ 	.word	0x00000360
        /*08d8*/ 	.word	0x000000ff
        /*08dc*/ 	.word	0x00000040
        /*08e0*/ 	.short	0x0100
        /*08e2*/ 	.byte	0x08
	.zero		1


	//   ....[17]....
        /*08e4*/ 	.word	0x00000370
        /*08e8*/ 	.word	0x000000ff
        /*08ec*/ 	.word	0x000000c0
        /*08f0*/ 	.short	0x0100
        /*08f2*/ 	.byte	0x08
	.zero		1


	//   ....[18]....
        /*08f4*/ 	.word	0x00000380
        /*08f8*/ 	.word	0x000000ff
        /*08fc*/ 	.word	0x00000048
        /*0900*/ 	.short	0x0100
        /*0902*/ 	.byte	0x08
	.zero		1


	//   ....[19]....
        /*0904*/ 	.word	0x00000390
        /*0908*/ 	.word	0x000000ff
        /*090c*/ 	.word	0x000000c8
        /*0910*/ 	.short	0x0100
        /*0912*/ 	.byte	0x08
	.zero		1


	//   ....[20]....
        /*0914*/ 	.word	0x000003a0
        /*0918*/ 	.word	0x000000ff
        /*091c*/ 	.word	0x00000050
        /*0920*/ 	.short	0x0100
        /*0922*/ 	.byte	0x08
	.zero		1


	//   ....[21]....
        /*0924*/ 	.word	0x000003b0
        /*0928*/ 	.word	0x000000ff
        /*092c*/ 	.word	0x000000d0
        /*0930*/ 	.short	0x0100
        /*0932*/ 	.byte	0x08
	.zero		1


	//   ....[22]....
        /*0934*/ 	.word	0x000003c0
        /*0938*/ 	.word	0x000000ff
        /*093c*/ 	.word	0x00000058
        /*0940*/ 	.short	0x0100
        /*0942*/ 	.byte	0x08
	.zero		1


	//   ....[23]....
        /*0944*/ 	.word	0x000003d0
        /*0948*/ 	.word	0x000000ff
        /*094c*/ 	.word	0x000000d8
        /*0950*/ 	.short	0x0100
        /*0952*/ 	.byte	0x08
	.zero		1


	//   ....[24]....
        /*0954*/ 	.word	0x000003e0
        /*0958*/ 	.word	0x000000ff
        /*095c*/ 	.word	0x00000060
        /*0960*/ 	.short	0x0100
        /*0962*/ 	.byte	0x08
	.zero		1


	//   ....[25]....
        /*0964*/ 	.word	0x000003f0
        /*0968*/ 	.word	0x000000ff
        /*096c*/ 	.word	0x000000e0
        /*0970*/ 	.short	0x0100
        /*0972*/ 	.byte	0x08
	.zero		1


	//   ....[26]....
        /*0974*/ 	.word	0x00000400
        /*0978*/ 	.word	0x000000ff
        /*097c*/ 	.word	0x00000068
        /*0980*/ 	.short	0x0100
        /*0982*/ 	.byte	0x08
	.zero		1


	//   ....[27]....
        /*0984*/ 	.word	0x00000410
        /*0988*/ 	.word	0x000000ff
        /*098c*/ 	.word	0x000000e8
        /*0990*/ 	.short	0x0100
        /*0992*/ 	.byte	0x08
	.zero		1


	//   ....[28]....
        /*0994*/ 	.word	0x00000420
        /*0998*/ 	.word	0x000000ff
        /*099c*/ 	.word	0x00000070
        /*09a0*/ 	.short	0x0100
        /*09a2*/ 	.byte	0x08
	.zero		1


	//   ....[29]....
        /*09a4*/ 	.word	0x00000430
        /*09a8*/ 	.word	0x000000ff
        /*09ac*/ 	.word	0x000000f0
        /*09b0*/ 	.short	0x0100
        /*09b2*/ 	.byte	0x08
	.zero		1


	//   ....[30]....
        /*09b4*/ 	.word	0x00000440
        /*09b8*/ 	.word	0x000000ff
        /*09bc*/ 	.word	0x00000078
        /*09c0*/ 	.short	0x0100
        /*09c2*/ 	.byte	0x08
	.zero		1


	//   ....[31]....
        /*09c4*/ 	.word	0x00000450
        /*09c8*/ 	.word	0x000000ff
        /*09cc*/ 	.word	0x000000f8
        /*09d0*/ 	.short	0x0100
        /*09d2*/ 	.byte	0x08
	.zero		1


	//   ....[32]....
        /*09d4*/ 	.word	0x000008d0
        /*09d8*/ 	.word	0x000000ff
        /*09dc*/ 	.word	0x00000110
        /*09e0*/ 	.short	0x0100
        /*09e2*/ 	.byte	0x06
	.zero		1


	//   ....[33]....
        /*09e4*/ 	.word	0x00000960
        /*09e8*/ 	.word	0x000000ff
        /*09ec*/ 	.word	0x00000118
        /*09f0*/ 	.short	0x0100
        /*09f2*/ 	.byte	0x06
	.zero		1


	//   ....[34]....
        /*09f4*/ 	.word	0x000017f0
        /*09f8*/ 	.word	0x00000003
        /*09fc*/ 	.word	0x00000000
        /*0a00*/ 	.short	0x010a
        /*0a02*/ 	.byte	0x3f
	.zero		1


	//   ....[35]....
        /*0a04*/ 	.word	0x00001830
        /*0a08*/ 	.word	0x00000003
        /*0a0c*/ 	.word	0x00000000
        /*0a10*/ 	.short	0x010a
        /*0a12*/ 	.byte	0x3f
	.zero		1


	//   ....[36]....
        /*0a14*/ 	.word	0x000027e0
        /*0a18*/ 	.word	0x000000ff
        /*0a1c*/ 	.word	0x00000000
        /*0a20*/ 	.short	0x010a
        /*0a22*/ 	.byte	0x04
	.zero		1


	//   ....[37]....
        /*0a24*/ 	.word	0x00002820
        /*0a28*/ 	.word	0x000000ff
        /*0a2c*/ 	.word	0x00000000
        /*0a30*/ 	.short	0x010a
        /*0a32*/ 	.byte	0x04
	.zero		1


	//   ....[38]....
        /*0a34*/ 	.word	0x00003970
        /*0a38*/ 	.word	0x00000004
        /*0a3c*/ 	.word	0x00000000
        /*0a40*/ 	.short	0x0101
        /*0a42*/ 	.byte	0x3f
	.zero		1


	//   ....[39]....
        /*0a44*/ 	.word	0x00003c10
        /*0a48*/ 	.word	0x00000000
        /*0a4c*/ 	.word	0x00000000
        /*0a50*/ 	.short	0x0101
        /*0a52*/ 	.byte	0x3f
	.zero		1


	//   ....[40]....
        /*0a54*/ 	.word	0x00012bd0
        /*0a58*/ 	.word	0x0000000f
        /*0a5c*/ 	.word	0x00000080
        /*0a60*/ 	.short	0x010a
        /*0a62*/ 	.byte	0x3f
	.zero		1


	//   ....[41]....
        /*0a64*/ 	.word	0x00012f90
        /*0a68*/ 	.word	0x00000003
        /*0a6c*/ 	.word	0x00000118
        /*0a70*/ 	.short	0x0101
        /*0a72*/ 	.byte	0x3f
	.zero		1


	//   ....[42]....
        /*0a74*/ 	.word	0x00013730
        /*0a78*/ 	.word	0x00000005
        /*0a7c*/ 	.word	0x00000000
        /*0a80*/ 	.short	0x010a
        /*0a82*/ 	.byte	0x3f
	.zero		1


	//   ....[43]....
        /*0a84*/ 	.word	0x000137b0
        /*0a88*/ 	.word	0x00000007
        /*0a8c*/ 	.word	0x00000000
        /*0a90*/ 	.short	0x010a
        /*0a92*/ 	.byte	0x3f
	.zero		1


	//   ....[44]....
        /*0a94*/ 	.word	0x00013840
        /*0a98*/ 	.word	0x00000006
        /*0a9c*/ 	.word	0x00000000
        /*0aa0*/ 	.short	0x010a
        /*0aa2*/ 	.byte	0x3f
	.zero		1


	//   ....[45]....
        /*0aa4*/ 	.word	0x000138d0
        /*0aa8*/ 	.word	0x00000007
        /*0aac*/ 	.word	0x00000000
        /*0ab0*/ 	.short	0x010a
        /*0ab2*/ 	.byte	0x3f
	.zero		1


	//   ....[46]....
        /*0ab4*/ 	.word	0x00013960
        /*0ab8*/ 	.word	0x00000006
        /*0abc*/ 	.word	0x00000000
        /*0ac0*/ 	.short	0x010a
        /*0ac2*/ 	.byte	0x3f
	.zero		1


	//   ....[47]....
        /*0ac4*/ 	.word	0x000139f0
        /*0ac8*/ 	.word	0x00000007
        /*0acc*/ 	.word	0x00000000
        /*0ad0*/ 	.short	0x010a
        /*0ad2*/ 	.byte	0x3f
	.zero		1


	//   ....[48]....
        /*0ad4*/ 	.word	0x00013a80
        /*0ad8*/ 	.word	0x00000006
        /*0adc*/ 	.word	0x00000000
        /*0ae0*/ 	.short	0x010a
        /*0ae2*/ 	.byte	0x3f
	.zero		1


	//   ....[49]....
        /*0ae4*/ 	.word	0x00013b10
        /*0ae8*/ 	.word	0x00000007
        /*0aec*/ 	.word	0x00000000
        /*0af0*/ 	.short	0x010a
        /*0af2*/ 	.byte	0x3f
	.zero		1


	//   ....[50]....
        /*0af4*/ 	.word	0x00013ba0
        /*0af8*/ 	.word	0x00000006
        /*0afc*/ 	.word	0x00000000
        /*0b00*/ 	.short	0x010a
        /*0b02*/ 	.byte	0x3f
	.zero		1


	//   ....[51]....
        /*0b04*/ 	.word	0x00013c30
        /*0b08*/ 	.word	0x00000007
        /*0b0c*/ 	.word	0x00000000
        /*0b10*/ 	.short	0x010a
        /*0b12*/ 	.byte	0x3f
	.zero		1


	//   ....[52]....
        /*0b14*/ 	.word	0x00013cc0
        /*0b18*/ 	.word	0x00000006
        /*0b1c*/ 	.word	0x00000000
        /*0b20*/ 	.short	0x010a
        /*0b22*/ 	.byte	0x3f
	.zero		1


	//   ....[53]....
        /*0b24*/ 	.word	0x00013d50
        /*0b28*/ 	.word	0x00000007
        /*0b2c*/ 	.word	0x00000000
        /*0b30*/ 	.short	0x010a
        /*0b32*/ 	.byte	0x3f
	.zero		1


	//   ....[54]....
        /*0b34*/ 	.word	0x00013de0
        /*0b38*/ 	.word	0x00000006
        /*0b3c*/ 	.word	0x00000000
        /*0b40*/ 	.short	0x010a
        /*0b42*/ 	.byte	0x3f
	.zero		1


	//   ....[55]....
        /*0b44*/ 	.word	0x00013e70
        /*0b48*/ 	.word	0x00000007
        /*0b4c*/ 	.word	0x00000000
        /*0b50*/ 	.short	0x010a
        /*0b52*/ 	.byte	0x3f
	.zero		1


	//   ....[56]....
        /*0b54*/ 	.word	0x00013f00
        /*0b58*/ 	.word	0x00000006
        /*0b5c*/ 	.word	0x00000000
        /*0b60*/ 	.short	0x010a
        /*0b62*/ 	.byte	0x3f
	.zero		1


	//   ....[57]....
        /*0b64*/ 	.word	0x00013f90
        /*0b68*/ 	.word	0x00000003
        /*0b6c*/ 	.word	0x00000000
        /*0b70*/ 	.short	0x010a
        /*0b72*/ 	.byte	0x3f
	.zero		1


	//   ....[58]....
        /*0b74*/ 	.word	0x00013ff0
        /*0b78*/ 	.word	0x00000003
        /*0b7c*/ 	.word	0x00000000
        /*0b80*/ 	.short	0x010a
        /*0b82*/ 	.byte	0x3f
	.zero		1


	//   ....[59]....
        /*0b84*/ 	.word	0x00014050
        /*0b88*/ 	.word	0x00000006
        /*0b8c*/ 	.word	0x00000000
        /*0b90*/ 	.short	0x010a
        /*0b92*/ 	.byte	0x3f
	.zero		1


	//   ....[60]....
        /*0b94*/ 	.word	0x00014120
        /*0b98*/ 	.word	0x0000000f
        /*0b9c*/ 	.word	0x00000080
        /*0ba0*/ 	.short	0x010a
        /*0ba2*/ 	.byte	0x3f
	.zero		1


	//   ....[61]....
        /*0ba4*/ 	.word	0x000141f0
        /*0ba8*/ 	.word	0x00000005
        /*0bac*/ 	.word	0x00000000
        /*0bb0*/ 	.short	0x010a
        /*0bb2*/ 	.byte	0x3f
	.zero		1


	//   ....[62]....
        /*0bb4*/ 	.word	0x00014240
        /*0bb8*/ 	.word	0x00000007
        /*0bbc*/ 	.word	0x00000000
        /*0bc0*/ 	.short	0x010a
        /*0bc2*/ 	.byte	0x3f
	.zero		1


	//   ....[63]....
        /*0bc4*/ 	.word	0x00014290
        /*0bc8*/ 	.word	0x00000006
        /*0bcc*/ 	.word	0x00000000
        /*0bd0*/ 	.short	0x010a
        /*0bd2*/ 	.byte	0x3f
	.zero		1


	//   ....[64]....
        /*0bd4*/ 	.word	0x000142e0
        /*0bd8*/ 	.word	0x00000007
        /*0bdc*/ 	.word	0x00000000
        /*0be0*/ 	.short	0x010a
        /*0be2*/ 	.byte	0x3f
	.zero		1


	//   ....[65]....
        /*0be4*/ 	.word	0x00014330
        /*0be8*/ 	.word	0x00000006
        /*0bec*/ 	.word	0x00000000
        /*0bf0*/ 	.short	0x010a
        /*0bf2*/ 	.byte	0x3f
	.zero		1


	//   ....[66]....
        /*0bf4*/ 	.word	0x00014380
        /*0bf8*/ 	.word	0x00000007
        /*0bfc*/ 	.word	0x00000000
        /*0c00*/ 	.short	0x010a
        /*0c02*/ 	.byte	0x3f
	.zero		1


	//   ....[67]....
        /*0c04*/ 	.word	0x000143d0
        /*0c08*/ 	.word	0x00000006
        /*0c0c*/ 	.word	0x00000000
        /*0c10*/ 	.short	0x010a
        /*0c12*/ 	.byte	0x3f
	.zero		1


	//   ....[68]....
        /*0c14*/ 	.word	0x00014420
        /*0c18*/ 	.word	0x00000007
        /*0c1c*/ 	.word	0x00000000
        /*0c20*/ 	.short	0x010a
        /*0c22*/ 	.byte	0x3f
	.zero		1


	//   ....[69]....
        /*0c24*/ 	.word	0x00014470
        /*0c28*/ 	.word	0x00000006
        /*0c2c*/ 	.word	0x00000000
        /*0c30*/ 	.short	0x010a
        /*0c32*/ 	.byte	0x3f
	.zero		1


	//   ....[70]....
        /*0c34*/ 	.word	0x000144c0
        /*0c38*/ 	.word	0x00000007
        /*0c3c*/ 	.word	0x00000000
        /*0c40*/ 	.short	0x010a
        /*0c42*/ 	.byte	0x3f
	.zero		1


	//   ....[71]....
        /*0c44*/ 	.word	0x00014510
        /*0c48*/ 	.word	0x00000006
        /*0c4c*/ 	.word	0x00000000
        /*0c50*/ 	.short	0x010a
        /*0c52*/ 	.byte	0x3f
	.zero		1


	//   ....[72]....
        /*0c54*/ 	.word	0x00014560
        /*0c58*/ 	.word	0x00000007
        /*0c5c*/ 	.word	0x00000000
        /*0c60*/ 	.short	0x010a
        /*0c62*/ 	.byte	0x3f
	.zero		1


	//   ....[73]....
        /*0c64*/ 	.word	0x000145b0
        /*0c68*/ 	.word	0x00000006
        /*0c6c*/ 	.word	0x00000000
        /*0c70*/ 	.short	0x010a
        /*0c72*/ 	.byte	0x3f
	.zero		1


	//   ....[74]....
        /*0c74*/ 	.word	0x00014600
        /*0c78*/ 	.word	0x00000007
        /*0c7c*/ 	.word	0x00000000
        /*0c80*/ 	.short	0x010a
        /*0c82*/ 	.byte	0x3f
	.zero		1


	//   ....[75]....
        /*0c84*/ 	.word	0x00014650
        /*0c88*/ 	.word	0x00000006
        /*0c8c*/ 	.word	0x00000000
        /*0c90*/ 	.short	0x010a
        /*0c92*/ 	.byte	0x3f
	.zero		1


	//----- nvinfo : EIATTR_NUM_MBARRIERS
	.align		4
.L_37:
        /*0c94*/ 	.byte	0x03, 0x38
        /*0c96*/ 	.short	0x0022


	//----- nvinfo : EIATTR_EXIT_INSTR_OFFSETS
	.align		4
        /*0c98*/ 	.byte	0x04, 0x1c
        /*0c9a*/ 	.short	(.L_39 - .L_38)


	//   ....[0]....
.L_38:
        /*0c9c*/ 	.word	0x00000b60


	//   ....[1]....
        /*0ca0*/ 	.word	0x00001400


	//   ....[2]....
        /*0ca4*/ 	.word	0x00012280


	//   ....[3]....
        /*0ca8*/ 	.word	0x00012830


	//   ....[4]....
        /*0cac*/ 	.word	0x00013fe0


	//----- nvinfo : EIATTR_MAX_THREADS
	.align		4
.L_39:
        /*0cb0*/ 	.byte	0x04, 0x05
        /*0cb2*/ 	.short	(.L_41 - .L_40)
.L_40:
        /*0cb4*/ 	.word	0x00000180
        /*0cb8*/ 	.word	0x00000001
        /*0cbc*/ 	.word	0x00000001


	//----- nvinfo : EIATTR_CRS_STACK_SIZE
	.align		4
.L_41:
        /*0cc0*/ 	.byte	0x04, 0x1e
        /*0cc2*/ 	.short	(.L_43 - .L_42)
.L_42:
        /*0cc4*/ 	.word	0x00000000


	//----- nvinfo : EIATTR_CBANK_PARAM_SIZE
	.align		4
.L_43:
        /*0cc8*/ 	.byte	0x03, 0x19
        /*0cca*/ 	.short	0x0470


	//----- nvinfo : EIATTR_PARAM_CBANK
	.align		4
        /*0ccc*/ 	.byte	0x04, 0x0a
        /*0cce*/ 	.short	(.L_45 - .L_44)
	.align		4
.L_44:
        /*0cd0*/ 	.word	index@(.nv.constant0._ZN7cutlass13device_kernelINS_4gemm6kernel13GemmUniversalIN4cute5tupleIJiiiiEEENS1_10collective13CollectiveMmaINS1_34MainloopSm90TmaGmmaWarpSpecializedILi16ENS5_IJNS4_1CILi2EEENSA_ILi1EEESC_EEENS1_35KernelTmaWarpSpecializedCooperativeEEENS5_IJNSA_ILi192EEENSA_ILi240EEENSA_ILi32EEEEEEaNS5_IJlSC_lEEEaSK_NS4_8TiledMMAINS4_8MMA_AtomIJNS4_4SM904GMMA26MMA_64x16x32_S32S8S8_SS_TNEEEENS4_6LayoutISD_NS5_IJSC_NSA_ILi0EEESS_EEEEENS5_IJNS4_10UnderscoreESV_SV_EEEEENS4_13SM90_TMA_LOADENS4_14ComposedLayoutINS4_7SwizzleILi1ELi4ELi3EEENS4_18smem_ptr_flag_bitsILi8EEENSR_INS5_IJNSA_ILi8EEESI_EEENS5_IJSI_SC_EEEEEEEvNS4_8identityENS4_23SM90_TMA_LOAD_MULTICASTES18_vS19_EENS_8epilogue10collective6detail29Sm90TmaWarpSpecializedAdapterINS1D_15DefaultEpilogueIaSK_SK_NS1C_6thread17LinearCombinationIaLi1EiiLNS1H_9ScaleType4KindE0ELNS_15FloatRoundStyleE2EaEENS1_15EpilogueDefaultEEEEEvvEEEEvNT_6ParamsE)
        /*0cd4*/ 	.short	0x0210
        /*0cd6*/ 	.short	0x0470


	//----- nvinfo : EIATTR_SW_WAR
	.align		4
.L_45:
        /*0cd8*/ 	.byte	0x04, 0x36
        /*0cda*/ 	.short	(.L_47 - .L_46)
.L_46:
        /*0cdc*/ 	.word	0x00000008
.L_47:


//--------------------- .nv.callgraph             --------------------------
	.section	.nv.callgraph,"",@"SHT_CUDA_CALLGRAPH"
	.align	4
	.sectionentsize	8
	.align		4
        /*0000*/ 	.word	0x00000000
	.align		4
        /*0004*/ 	.word	0xffffffff
	.align		4
        /*0008*/ 	.word	index@(_ZN7cutlass13device_kernelINS_4gemm6kernel13GemmUniversalIN4cute5tupleIJiiiiEEENS1_10collective13CollectiveMmaINS1_34MainloopSm90TmaGmmaWarpSpecializedILi16ENS5_IJNS4_1CILi2EEENSA_ILi1EEESC_EEENS1_35KernelTmaWarpSpecializedCooperativeEEENS5_IJNSA_ILi192EEENSA_ILi240EEENSA_ILi32EEEEEEaNS5_IJlSC_lEEEaSK_NS4_8TiledMMAINS4_8MMA_AtomIJNS4_4SM904GMMA26MMA_64x16x32_S32S8S8_SS_TNEEEENS4_6LayoutISD_NS5_IJSC_NSA_ILi0EEESS_EEEEENS5_IJNS4_10UnderscoreESV_SV_EEEEENS4_13SM90_TMA_LOADENS4_14ComposedLayoutINS4_7SwizzleILi1ELi4ELi3EEENS4_18smem_ptr_flag_bitsILi8EEENSR_INS5_IJNSA_ILi8EEESI_EEENS5_IJSI_SC_EEEEEEEvNS4_8identityENS4_23SM90_TMA_LOAD_MULTICASTES18_vS19_EENS_8epilogue10collective6detail29Sm90TmaWarpSpecializedAdapterINS1D_15DefaultEpilogueIaSK_SK_NS1C_6thread17LinearCombinationIaLi1EiiLNS1H_9ScaleType4KindE0ELNS_15FloatRoundStyleE2EaEENS1_15EpilogueDefaultEEEEEvvEEEEvNT_6ParamsE)
	.align		4
        /*000c*/ 	.word	index@(__assertfail)
	.align		4
        /*0010*/ 	.word	0x00000000
	.align		4
        /*0014*/ 	.word	0xfffffffe
	.align		4
        /*0018*/ 	.word	0x00000000
	.align		4
        /*001c*/ 	.word	0xfffffffd
	.align		4
        /*0020*/ 	.word	0x00000000
	.align		4
        /*0024*/ 	.word	0xfffffffc


//--------------------- .nv.constant4             --------------------------
	.section	.nv.constant4,"a",@progbits
	.align	8
	.align		8
.nv.constant4:
        /*0000*/ 	.dword	__assertfail
	.align		8
        /*0008*/ 	.dword	__unnamed_1
	.align		8
        /*0010*/ 	.dword	_ZN39_INTERNAL_34fe29d5_4_k_cu_02eae814_85364cuda3std3__45__cpo5beginE
	.align		8
        /*0018*/ 	.dword	_ZN39_INTERNAL_34fe29d5_4_k_cu_02eae814_85364cuda3std3__45__cpo3endE
	.align		8
        /*0020*/ 	.dword	_ZN39_INTERNAL_34fe29d5_4_k_cu_02eae814_85364cuda3std3__45__cpo6cbeginE
	.align		8
        /*0028*/ 	.dword	_ZN39_INTERNAL_34fe29d5_4_k_cu_02eae814_85364cuda3std3__45__cpo4cendE
	.align		8
        /*0030*/ 	.dword	_ZN39_INTERNAL_34fe29d5_4_k_cu_02eae814_85364cuda3std3__441_GLOBAL__N__34fe29d5_4_k_cu_02eae814_85366ignoreE
	.align		8
        /*0038*/ 	.dword	_ZN39_INTERNAL_34fe29d5_4_k_cu_02eae814_85364cuda3std3__419piecewise_constructE
	.align		8
        /*0040*/ 	.dword	_ZN39_INTERNAL_34fe29d5_4_k_cu_02eae814_85364cuda3std3__48in_placeE
	.align		8
        /*0048*/ 	.dword	_ZN39_INTERNAL_34fe29d5_4_k_cu_02eae814_85364cuda3std6ranges3__45__cpo4swapE
	.align		8
        /*0050*/ 	.dword	_ZN39_INTERNAL_34fe29d5_4_k_cu_02eae814_85364cuda3std6ranges3__45__cpo9iter_moveE
	.align		8
        /*0058*/ 	.dword	_ZN39_INTERNAL_34fe29d5_4_k_cu_02eae814_85364cute7productE
	.align		8
        /*0060*/ 	.dword	_ZN39_INTERNAL_34fe29d5_4_k_cu_02eae814_85364cute1_E
	.align		8
        /*0068*/ 	.dword	$str$22
	.align		8
        /*0070*/ 	.dword	$str$23


//--------------------- .text._ZN7cutlass13device_kernelINS_4gemm6kernel13GemmUniversalIN4cute5tupleIJiiiiEEENS1_10collective13CollectiveMmaINS1_34MainloopSm90TmaGmmaWarpSpecializedILi16ENS5_IJNS4_1CILi2EEENSA_ILi1EEESC_EEENS1_35KernelTmaWarpSpecializedCooperativeEEENS5_IJNSA_ILi192EEENSA_ILi240EEENSA_ILi32EEEEEEaNS5_IJlSC_lEEEaSK_NS4_8TiledMMAINS4_8MMA_AtomIJNS4_4SM904GMMA26MMA_64x16x32_S32S8S8_SS_TNEEEENS4_6LayoutISD_NS5_IJSC_NSA_ILi0EEESS_EEEEENS5_IJNS4_10UnderscoreESV_SV_EEEEENS4_13SM90_TMA_LOADENS4_14ComposedLayoutINS4_7SwizzleILi1ELi4ELi3EEENS4_18smem_ptr_flag_bitsILi8EEENSR_INS5_IJNSA_ILi8EEESI_EEENS5_IJSI_SC_EEEEEEEvNS4_8identityENS4_23SM90_TMA_LOAD_MULTICASTES18_vS19_EENS_8epilogue10collective6detail29Sm90TmaWarpSpecializedAdapterINS1D_15DefaultEpilogueIaSK_SK_NS1C_6thread17LinearCombinationIaLi1EiiLNS1H_9ScaleType4KindE0ELNS_15FloatRoundStyleE2EaEENS1_15EpilogueDefaultEEEEEvvEEEEvNT_6ParamsE --------------------------
	.section	.text._ZN7cutlass13device_kernelINS_4gemm6kernel13GemmUniversalIN4cute5tupleIJiiiiEEENS1_10collective13CollectiveMmaINS1_34MainloopSm90TmaGmmaWarpSpecializedILi16ENS5_IJNS4_1CILi2EEENSA_ILi1EEESC_EEENS1_35KernelTmaWarpSpecializedCooperativeEEENS5_IJNSA_ILi192EEENSA_ILi240EEENSA_ILi32EEEEEEaNS5_IJlSC_lEEEaSK_NS4_8TiledMMAINS4_8MMA_AtomIJNS4_4SM904GMMA26MMA_64x16x32_S32S8S8_SS_TNEEEENS4_6LayoutISD_NS5_IJSC_NSA_ILi0EEESS_EEEEENS5_IJNS4_10UnderscoreESV_SV_EEEEENS4_13SM90_TMA_LOADENS4_14ComposedLayoutINS4_7SwizzleILi1ELi4ELi3EEENS4_18smem_ptr_flag_bitsILi8EEENSR_INS5_IJNSA_ILi8EEESI_EEENS5_IJSI_SC_EEEEEEEvNS4_8identityENS4_23SM90_TMA_LOAD_MULTICASTES18_vS19_EENS_8epilogue10collective6detail29Sm90TmaWarpSpecializedAdapterINS1D_15DefaultEpilogueIaSK_SK_NS1C_6thread17LinearCombinationIaLi1EiiLNS1H_9ScaleType4KindE0ELNS_15FloatRoundStyleE2EaEENS1_15EpilogueDefaultEEEEEvvEEEEvNT_6ParamsE,"ax",@progbits
	.align	128
.text._ZN7cutlass13device_kernelINS_4gemm6kernel13GemmUniversalIN4cute5tupleIJiiiiEEENS1_10collective13CollectiveMmaINS1_34MainloopSm90TmaGmmaWarpSpecializedILi16ENS5_IJNS4_1CILi2EEENSA_ILi1EEESC_EEENS1_35KernelTmaWarpSpecializedCooperativeEEENS5_IJNSA_ILi192EEENSA_ILi240EEENSA_ILi32EEEEEEaNS5_IJlSC_lEEEaSK_NS4_8TiledMMAINS4_8MMA_AtomIJNS4_4SM904GMMA26MMA_64x16x32_S32S8S8_SS_TNEEEENS4_6LayoutISD_NS5_IJSC_NSA_ILi0EEESS_EEEEENS5_IJNS4_10UnderscoreESV_SV_EEEEENS4_13SM90_TMA_LOADENS4_14ComposedLayoutINS4_7SwizzleILi1ELi4ELi3EEENS4_18smem_ptr_flag_bitsILi8EEENSR_INS5_IJNSA_ILi8EEESI_EEENS5_IJSI_SC_EEEEEEEvNS4_8identityENS4_23SM90_TMA_LOAD_MULTICASTES18_vS19_EENS_8epilogue10collective6detail29Sm90TmaWarpSpecializedAdapterINS1D_15DefaultEpilogueIaSK_SK_NS1C_6thread17LinearCombinationIaLi1EiiLNS1H_9ScaleType4KindE0ELNS_15FloatRoundStyleE2EaEENS1_15EpilogueDefaultEEEEEvvEEEEvNT_6ParamsE:
        .type           _ZN7cutlass13device_kernelINS_4gemm6kernel13GemmUniversalIN4cute5tupleIJiiiiEEENS1_10collective13CollectiveMmaINS1_34MainloopSm90TmaGmmaWarpSpecializedILi16ENS5_IJNS4_1CILi2EEENSA_ILi1EEESC_EEENS1_35KernelTmaWarpSpecializedCooperativeEEENS5_IJNSA_ILi192EEENSA_ILi240EEENSA_ILi32EEEEEEaNS5_IJlSC_lEEEaSK_NS4_8TiledMMAINS4_8MMA_AtomIJNS4_4SM904GMMA26MMA_64x16x32_S32S8S8_SS_TNEEEENS4_6LayoutISD_NS5_IJSC_NSA_ILi0EEESS_EEEEENS5_IJNS4_10UnderscoreESV_SV_EEEEENS4_13SM90_TMA_LOADENS4_14ComposedLayoutINS4_7SwizzleILi1ELi4ELi3EEENS4_18smem_ptr_flag_bitsILi8EEENSR_INS5_IJNSA_ILi8EEESI_EEENS5_IJSI_SC_EEEEEEEvNS4_8identityENS4_23SM90_TMA_LOAD_MULTICASTES18_vS19_EENS_8epilogue10collective6detail29Sm90TmaWarpSpecializedAdapterINS1D_15DefaultEpilogueIaSK_SK_NS1C_6thread17LinearCombinationIaLi1EiiLNS1H_9ScaleType4KindE0ELNS_15FloatRoundStyleE2EaEENS1_15EpilogueDefaultEEEEEvvEEEEvNT_6ParamsE,@function
        .size           _ZN7cutlass13device_kernelINS_4gemm6kernel13GemmUniversalIN4cute5tupleIJiiiiEEENS1_10collective13CollectiveMmaINS1_34MainloopSm90TmaGmmaWarpSpecializedILi16ENS5_IJNS4_1CILi2EEENSA_ILi1EEESC_EEENS1_35KernelTmaWarpSpecializedCooperativeEEENS5_IJNSA_ILi192EEENSA_ILi240EEENSA_ILi32EEEEEEaNS5_IJlSC_lEEEaSK_NS4_8TiledMMAINS4_8MMA_AtomIJNS4_4SM904GMMA26MMA_64x16x32_S32S8S8_SS_TNEEEENS4_6LayoutISD_NS5_IJSC_NSA_ILi0EEESS_EEEEENS5_IJNS4_10UnderscoreESV_SV_EEEEENS4_13SM90_TMA_LOADENS4_14ComposedLayoutINS4_7SwizzleILi1ELi4ELi3EEENS4_18smem_ptr_flag_bitsILi8EEENSR_INS5_IJNSA_ILi8EEESI_EEENS5_IJSI_SC_EEEEEEEvNS4_8identityENS4_23SM90_TMA_LOAD_MULTICASTES18_vS19_EENS_8epilogue10collective6detail29Sm90TmaWarpSpecializedAdapterINS1D_15DefaultEpilogueIaSK_SK_NS1C_6thread17LinearCombinationIaLi1EiiLNS1H_9ScaleType4KindE0ELNS_15FloatRoundStyleE2EaEENS1_15EpilogueDefaultEEEEEvvEEEEvNT_6ParamsE,(.L_x_580 - _ZN7cutlass13device_kernelINS_4gemm6kernel13GemmUniversalIN4cute5tupleIJiiiiEEENS1_10collective13CollectiveMmaINS1_34MainloopSm90TmaGmmaWarpSpecializedILi16ENS5_IJNS4_1CILi2EEENSA_ILi1EEESC_EEENS1_35KernelTmaWarpSpecializedCooperativeEEENS5_IJNSA_ILi192EEENSA_ILi240EEENSA_ILi32EEEEEEaNS5_IJlSC_lEEEaSK_NS4_8TiledMMAINS4_8MMA_AtomIJNS4_4SM904GMMA26MMA_64x16x32_S32S8S8_SS_TNEEEENS4_6LayoutISD_NS5_IJSC_NSA_ILi0EEESS_EEEEENS5_IJNS4_10UnderscoreESV_SV_EEEEENS4_13SM90_TMA_LOADENS4_14ComposedLayoutINS4_7SwizzleILi1ELi4ELi3EEENS4_18smem_ptr_flag_bitsILi8EEENSR_INS5_IJNSA_ILi8EEESI_EEENS5_IJSI_SC_EEEEEEEvNS4_8identityENS4_23SM90_TMA_LOAD_MULTICASTES18_vS19_EENS_8epilogue10collective6detail29Sm90TmaWarpSpecializedAdapterINS1D_15DefaultEpilogueIaSK_SK_NS1C_6thread17LinearCombinationIaLi1EiiLNS1H_9ScaleType4KindE0ELNS_15FloatRoundStyleE2EaEENS1_15EpilogueDefaultEEEEEvvEEEEvNT_6ParamsE)
        .other          _ZN7cutlass13device_kernelINS_4gemm6kernel13GemmUniversalIN4cute5tupleIJiiiiEEENS1_10collective13CollectiveMmaINS1_34MainloopSm90TmaGmmaWarpSpecializedILi16ENS5_IJNS4_1CILi2EEENSA_ILi1EEESC_EEENS1_35KernelTmaWarpSpecializedCooperativeEEENS5_IJNSA_ILi192EEENSA_ILi240EEENSA_ILi32EEEEEEaNS5_IJlSC_lEEEaSK_NS4_8TiledMMAINS4_8MMA_AtomIJNS4_4SM904GMMA26MMA_64x16x32_S32S8S8_SS_TNEEEENS4_6LayoutISD_NS5_IJSC_NSA_ILi0EEESS_EEEEENS5_IJNS4_10UnderscoreESV_SV_EEEEENS4_13SM90_TMA_LOADENS4_14ComposedLayoutINS4_7SwizzleILi1ELi4ELi3EEENS4_18smem_ptr_flag_bitsILi8EEENSR_INS5_IJNSA_ILi8EEESI_EEENS5_IJSI_SC_EEEEEEEvNS4_8identityENS4_23SM90_TMA_LOAD_MULTICASTES18_vS19_EENS_8epilogue10collective6detail29Sm90TmaWarpSpecializedAdapterINS1D_15DefaultEpilogueIaSK_SK_NS1C_6thread17LinearCombinationIaLi1EiiLNS1H_9ScaleType4KindE0ELNS_15FloatRoundStyleE2EaEENS1_15EpilogueDefaultEEEEEvvEEEEvNT_6ParamsE,@"STO_CUDA_ENTRY STV_DEFAULT"
_ZN7cutlass13device_kernelINS_4gemm6kernel13GemmUniversalIN4cute5tupleIJiiiiEEENS1_10collective13CollectiveMmaINS1_34MainloopSm90TmaGmmaWarpSpecializedILi16ENS5_IJNS4_1CILi2EEENSA_ILi1EEESC_EEENS1_35KernelTmaWarpSpecializedCooperativeEEENS5_IJNSA_ILi192EEENSA_ILi240EEENSA_ILi32EEEEEEaNS5_IJlSC_lEEEaSK_NS4_8TiledMMAINS4_8MMA_AtomIJNS4_4SM904GMMA26MMA_64x16x32_S32S8S8_SS_TNEEEENS4_6LayoutISD_NS5_IJSC_NSA_ILi0EEESS_EEEEENS5_IJNS4_10UnderscoreESV_SV_EEEEENS4_13SM90_TMA_LOADENS4_14ComposedLayoutINS4_7SwizzleILi1ELi4ELi3EEENS4_18smem_ptr_flag_bitsILi8EEENSR_INS5_IJNSA_ILi8EEESI_EEENS5_IJSI_SC_EEEEEEEvNS4_8identityENS4_23SM90_TMA_LOAD_MULTICASTES18_vS19_EENS_8epilogue10collective6detail29Sm90TmaWarpSpecializedAdapterINS1D_15DefaultEpilogueIaSK_SK_NS1C_6thread17LinearCombinationIaLi1EiiLNS1H_9ScaleType4KindE0ELNS_15FloatRoundStyleE2EaEENS1_15EpilogueDefaultEEEEEvvEEEEvNT_6ParamsE:
[----:B------:R-:W0:Y:S02]  /*0000*/  LDC R1, c[0x0][0x28] ;  /* 0x00000a00ff017b82 */ /* 0x000e240000000800 */
[----:B0-----:R-:W-:Y:S01]  /*0010*/  VIADD R1, R1, 0xfffffea8 ;  /* 0xfffffea801017836 */ /* 0x001fe20000000000 */
[----:B------:R-:W0:Y:S01]  /*0020*/  S2R R5, SR_TID.X ;  /* 0x0000000000057919 */ /* 0x000e220000002100 */
[----:B------:R-:W-:Y:S01]  /*0030*/  ELECT P0, URZ, PT ;  /* 0x00000000003f782f */ /* 0x000fe20003800000 */
[----:B------:R-:W-:Y:S01]  /*0040*/  BSSY B0, `(.L_x_0) ;  /* 0x000000f000007945 */ /* 0x000fe20003800000 */
[--C-:B0-----:R-:W-:Y:S02]  /*0050*/  SHF.R.U32.HI R0, RZ, 0x5, R5.reuse ;  /* 0x00000005ff007819 */ /* 0x101fe40000011605 */
[----:B------:R-:W-:-:S03]  /*0060*/  SHF.R.U32.HI R2, RZ, 0x7, R5 ;  /* 0x00000007ff027819 */ /* 0x000fc60000011605 */
[----:B------:R-:W0:Y:S04]  /*0070*/  SHFL.IDX PT, R3, R0, RZ, 0x1f ;  /* 0x00001fff00037589 */ /* 0x000e2800000e0000 */
[----:B------:R1:W2:Y:S01]  /*0080*/  SHFL.IDX PT, R6, R2, RZ, 0x1f ;  /* 0x00001fff02067589 */ /* 0x0002a200000e0000 */
[----:B0-----:R-:W-:-:S13]  /*0090*/  ISETP.NE.OR P0, PT, R3, RZ, !P0 ;  /* 0x000000ff0300720c */ /* 0x001fda0004705670 */
[----:B-12---:R-:W-:Y:S05]  /*00a0*/  @P0 BRA `(.L_x_1) ;  /* 0x0000000000200947 */ /* 0x006fea0003800000 */
[----:B------:R-:W-:Y:S02]  /*00b0*/  ULDC.64 UR4, c[0x0][0x198] ;  /* 0x0000660000047ab9 */ /* 0x000fe40000000a00 */
[----:B------:R-:W-:Y:S02]  /*00c0*/  UIADD3 UR6, UP0, UR4, 0xf0, URZ ;  /* 0x000000f004067890 */ /* 0x000fe4000ff1e03f */
[----:B------:R-:W-:Y:S02]  /*00d0*/  UIADD3 UR4, UP1, UR4, 0x1f0, URZ ;  /* 0x000001f004047890 */ /* 0x000fe4000ff3e03f */
[----:B------:R-:W-:Y:S02]  /*00e0*/  UIADD3.X UR7, URZ, UR5, URZ, UP0, !UPT ;  /* 0x000000053f077290 */ /* 0x000fe400087fe43f */
[----:B------:R-:W-:-:S07]  /*00f0*/  UIADD3.X UR5, URZ, UR5, URZ, UP1, !UPT ;  /* 0x000000053f057290 */ /* 0x000fce0008ffe43f */
[----:B------:R0:W-:Y:S02]  /*0100*/  UTMACCTL.PF [UR6] ;  /* 0x00000000060079b9 */ /* 0x0001e40008040000 */
[----:B------:R0:W-:Y:S02]  /*0110*/  UTMACCTL.PF [UR4] ;  /* 0x00000000040079b9 */ /* 0x0001e40008040000 */
[----:B0-----:R-:W-:Y:S01]  /*0120*/  NOP ;  /* 0x0000000000007918 */ /* 0x001fe20000000000 */
.L_x_1:
[----:B------:R-:W-:Y:S05]  /*0130*/  BSYNC B0 ;  /* 0x0000000000007941 */ /* 0x000fea0003800000 */
.L_x_0:
[----:B------:R-:W0:Y:S02]  /*0140*/  SHFL.IDX PT, R4, R0, RZ, 0x1f ;  /* 0x00001fff00047589 */ /* 0x000e2400000e0000 */
[----:B0-----:R-:W-:-:S13]  /*0150*/  ISETP.NE.AND P0, PT, R4, RZ, PT ;  /* 0x000000ff0400720c */ /* 0x001fda0003f05270 */
[----:B------:R-:W-:Y:S05]  /*0160*/  @P0 BRA `(.L_x_2) ;  /* 0x0000000000c40947 */ /* 0x000fea0003800000 */
[----:B------:R-:W-:Y:S01]  /*0170*/  ELECT P0, URZ, PT ;  /* 0x00000000003f782f */ /* 0x000fe20003800000 */
[----:B------:R-:W-:-:S12]  /*0180*/  BSSY B0, `(.L_x_2) ;  /* 0x000002f000007945 */ /* 0x000fd80003800000 */
[----:B------:R-:W-:Y:S05]  /*0190*/  @!P0 BRA `(.L_x_3) ;  /* 0x0000000000b48947 */ /* 0x000fea0003800000 */
[----:B------:R-:W0:Y:S01]  /*01a0*/  S2UR UR8, SR_CgaCtaId ;  /* 0x00000000000879c3 */ /* 0x000e220000008800 */
[----:B------:R-:W-:Y:S01]  /*01b0*/  UMOV UR4, 0x400 ;  /* 0x0000040000047882 */ /* 0x000fe20000000000 */
[----:B------:R-:W-:Y:S01]  /*01c0*/  UMOV UR5, 0x1 ;  /* 0x0000000100057882 */ /* 0x000fe20000000000 */
[----:B------:R-:W-:Y:S02]  /*01d0*/  UMOV UR6, 0x4 ;  /* 0x0000000400067882 */ /* 0x000fe40000000000 */
[----:B------:R-:W-:-:S04]  /*01e0*/  UIADD3 UR6, -UR6, 0x100000, URZ ;  /* 0x0010000006067890 */ /* 0x000fc8000fffe13f */
[----:B------:R-:W-:Y:S02]  /*01f0*/  USHF.L.U32 UR7, UR6, 0xb, URZ ;  /* 0x0000000b06077899 */ /* 0x000fe4000800063f */
[----:B------:R-:W-:Y:S02]  /*0200*/  USHF.L.U32 UR6, UR6, 0x1, URZ ;  /* 0x0000000106067899 */ /* 0x000fe4000800063f */
[----:B0-----:R-:W-:Y:S02]  /*0210*/  ULEA UR8, UR8, UR4, 0x18 ;  /* 0x0000000408087291 */ /* 0x001fe4000f8ec03f */
[----:B------:R-:W-:-:S04]  /*0220*/  UIADD3 UR4, -UR5, 0x100000, URZ ;  /* 0x0010000005047890 */ /* 0x000fc8000fffe13f */
[----:B------:R-:W-:Y:S02]  /*0230*/  USHF.L.U32 UR5, UR4, 0xb, URZ ;  /* 0x0000000b04057899 */ /* 0x000fe4000800063f */
[----:B------:R-:W-:Y:S01]  /*0240*/  USHF.L.U32 UR4, UR4, 0x1, URZ ;  /* 0x0000000104047899 */ /* 0x000fe2000800063f */
[----:B------:R-:W0:Y:S11]  /*0250*/  FENCE.VIEW.ASYNC.S ;  /* 0x00000000000073c6 */ /* 0x000e360000000000 */
[----:B0-----:R0:W1:Y:S01]  /*0260*/  SYNCS.EXCH.64 URZ, [UR8], UR4 ;  /* 0x00000004083f75b2 */ /* 0x0010620008000100 */
[----:B------:R0:W2:Y:S01]  /*0270*/  SYNCS.EXCH.64 URZ, [UR8+0x80], UR6 ;  /* 0x00008006083f75b2 */ /* 0x0000a20008000100 */
[----:B------:R0:W3:Y:S01]  /*0280*/  SYNCS.EXCH.64 URZ, [UR8+0x8], UR4 ;  /* 0x00000804083f75b2 */ /* 0x0000e20008000100 */
[----:B------:R0:W4:Y:S01]  /*0290*/  SYNCS.EXCH.64 URZ, [UR8+0x88], UR6 ;  /* 0x00008806083f75b2 */ /* 0x0001220008000100 */
[----:B------:R0:W0:Y:S01]  /*02a0*/  SYNCS.EXCH.64 URZ, [UR8+0x10], UR4 ;  /* 0x00001004083f75b2 */ /* 0x0000220008000100 */
        /* <DEDUP_REMOVED lines=27> */
[----:B-1234-:R-:W-:Y:S01]  /*0460*/  NOP ;  /* 0x0000000000007918 */ /* 0x01efe20000000000 */
.L_x_3:
[----:B0-----:R-:W-:Y:S05]  /*0470*/  BSYNC B0 ;  /* 0x0000000000007941 */ /* 0x001fea0003800000 */
.L_x_2:
[----:B------:R-:W-:Y:S01]  /*0480*/  SHF.R.S32.HI R2, RZ, 0x1f, R5 ;  /* 0x0000001fff027819 */ /* 0x000fe20000011405 */
[----:B------:R-:W0:Y:S01]  /*0490*/  SHFL.IDX PT, R0, R0, RZ, 0x1f ;  /* 0x00001fff00007589 */ /* 0x000e2200000e0000 */
[----:B------:R-:W1:Y:S01]  /*04a0*/  S2UR UR8, SR_CTAID.X ;  /* 0x00000000000879c3 */ /* 0x000e620000002500 */
[----:B------:R-:W-:Y:S02]  /*04b0*/  ELECT P0, URZ, PT ;  /* 0x00000000003f782f */ /* 0x000fe40003800000 */
[----:B------:R-:W-:Y:S01]  /*04c0*/  LEA.HI R2, R2, R5, RZ, 0x7 ;  /* 0x0000000502027211 */ /* 0x000fe200078f38ff */
[----:B------:R-:W-:Y:S01]  /*04d0*/  ULDC UR4, c[0x0][0x150] ;  /* 0x0000540000047ab9 */ /* 0x000fe20000000800 */
[----:B------:R-:W-:Y:S01]  /*04e0*/  SHF.R.S32.HI R9, RZ, 0x1f, R4 ;  /* 0x0000001fff097819 */ /* 0x000fe20000011404 */
[----:B------:R-:W-:Y:S01]  /*04f0*/  NOP ;  /* 0x0000000000007918 */ /* 0x000fe20000000000 */
[----:B------:R-:W-:Y:S01]  /*0500*/  LOP3.LUT R2, R2, 0xffffff80, RZ, 0xc0, !PT ;  /* 0xffffff8002027812 */ /* 0x000fe200078ec0ff */
[----:B------:R-:W-:Y:S01]  /*0510*/  NOP ;  /* 0x0000000000007918 */ /* 0x000fe20000000000 */
[----:B------:R-:W-:Y:S01]  /*0520*/  LEA.HI R9, R9, R4, RZ, 0x2 ;  /* 0x0000000409097211 */ /* 0x000fe200078f10ff */
[----:B------:R-:W2:Y:S01]  /*0530*/  LDC R11, c[0x0][0x144] ;  /* 0x00005100ff0b7b82 */ /* 0x000ea20000000800 */
[----:B------:R-:W-:Y:S01]  /*0540*/  ISETP.NE.AND P3, PT, R6, RZ, PT ;  /* 0x000000ff0600720c */ /* 0x000fe20003f65270 */
[----:B------:R-:W-:Y:S01]  /*0550*/  IMAD.IADD R7, R5, 0x1, -R2 ;  /* 0x0000000105077824 */ /* 0x000fe200078e0a02 */
[----:B------:R-:W-:Y:S01]  /*0560*/  LOP3.LUT R9, R9, 0x3ffffffc, RZ, 0xc0, !PT ;  /* 0x3ffffffc09097812 */ /* 0x000fe200078ec0ff */
[----:B------:R-:W3:Y:S03]  /*0570*/  S2R R2, SR_CTAID.Y ;  /* 0x0000000000027919 */ /* 0x000ee60000002600 */
[----:B------:R-:W-:Y:S01]  /*0580*/  SHF.R.S32.HI R8, RZ, 0x1f, R7 ;  /* 0x0000001fff087819 */ /* 0x000fe20000011407 */
[----:B------:R-:W-:Y:S01]  /*0590*/  IMAD.IADD R4, R4, 0x1, -R9 ;  /* 0x0000000104047824 */ /* 0x000fe200078e0a09 */
[----:B------:R-:W4:Y:S02]  /*05a0*/  LDC R12, c[0x0][0x140] ;  /* 0x00005000ff0c7b82 */ /* 0x000f240000000800 */
[----:B------:R-:W-:-:S02]  /*05b0*/  LEA.HI R8, R8, R7, RZ, 0x3 ;  /* 0x0000000708087211 */ /* 0x000fc400078f18ff */
[----:B0-----:R-:W-:Y:S02]  /*05c0*/  ISETP.NE.OR P0, PT, R0, RZ, !P0 ;  /* 0x000000ff0000720c */ /* 0x001fe40004705670 */
[--C-:B------:R-:W-:Y:S02]  /*05d0*/  SHF.R.S32.HI R0, RZ, 0x3, R8.reuse ;  /* 0x00000003ff007819 */ /* 0x100fe40000011408 */
[----:B------:R-:W-:Y:S02]  /*05e0*/  SHF.R.S32.HI R5, RZ, 0x1f, R8 ;  /* 0x0000001fff057819 */ /* 0x000fe40000011408 */
[----:B-1----:R-:W-:Y:S02]  /*05f0*/  I2FP.F32.U32 R8, UR8 ;  /* 0x0000000800087c45 */ /* 0x002fe40008201000 */
[----:B------:R-:W-:-:S03]  /*0600*/  LEA.HI R5, R5, R0, RZ, 0x2 ;  /* 0x0000000005057211 */ /* 0x000fc600078f10ff */
[----:B------:R-:W-:Y:S01]  /*0610*/  FMUL R10, R8, UR4 ;  /* 0x00000004080a7c20 */ /* 0x000fe20008400000 */
[----:B------:R-:W-:Y:S01]  /*0620*/  LOP3.LUT R5, R5, 0xfffffffc, RZ, 0xc0, !PT ;  /* 0xfffffffc05057812 */ /* 0x000fe200078ec0ff */
[----:B------:R-:W-:Y:S01]  /*0630*/  VOTEU.ALL UP0, P0 ;  /* 0x00000000003f7886 */ /* 0x000fe20000000000 */
[----:B------:R-:W-:Y:S01]  /*0640*/  ULDC UR4, c[0x0][0x154] ;  /* 0x0000550000047ab9 */ /* 0x000fe20000000800 */
[----:B------:R-:W-:Y:S02]  /*0650*/  VOTEU.ALL UP1, P0 ;  /* 0x00000000003f7886 */ /* 0x000fe40000020000 */
[----:B------:R-:W0:Y:S01]  /*0660*/  F2I.U32.TRUNC.NTZ R10, R10 ;  /* 0x0000000a000a7305 */ /* 0x000e22000020f000 */
[----:B------:R-:W-:Y:S01]  /*0670*/  IMAD.IADD R5, R0, 0x1, -R5 ;  /* 0x0000000100057824 */ /* 0x000fe200078e0a05 */
[----:B------:R-:W1:Y:S01]  /*0680*/  @!UP0 S2UR UR7, SR_CgaCtaId ;  /* 0x00000000000789c3 */ /* 0x000e620000008800 */
[----:B------:R-:W-:Y:S01]  /*0690*/  @!UP0 UMOV UR6, 0x400 ;  /* 0x0000040000068882 */ /* 0x000fe20000000000 */
[----:B----4-:R-:W-:Y:S01]  /*06a0*/  ISETP.EQ.U32.AND P2, PT, R12, 0x1, PT ;  /* 0x000000010c00780c */ /* 0x010fe20003f42070 */
[----:B------:R-:W-:Y:S01]  /*06b0*/  IMAD R8, R4, 0x4, R5 ;  /* 0x0000000404087824 */ /* 0x000fe200078e0205 */
[----:B---3--:R-:W-:-:S04]  /*06c0*/  I2FP.F32.U32 R4, R2 ;  /* 0x0000000200047245 */ /* 0x008fc80000201000 */
[----:B------:R-:W-:Y:S01]  /*06d0*/  LEA.HI R0, R8, R8, RZ, 0x1 ;  /* 0x0000000808007211 */ /* 0x000fe200078f08ff */
[----:B------:R-:W3:Y:S03]  /*06e0*/  LDC R5, c[0x0][0x148] ;  /* 0x00005200ff057b82 */ /* 0x000ee60000000800 */
[----:B------:R-:W-:Y:S01]  /*06f0*/  LOP3.LUT R9, R0, 0xfffffffe, RZ, 0xc0, !PT ;  /* 0xfffffffe00097812 */ /* 0x000fe200078ec0ff */
[----:B0-----:R-:W-:Y:S02]  /*0700*/  IMAD.MOV R14, RZ, RZ, -R10 ;  /* 0x000000ffff0e7224 */ /* 0x001fe400078e0a0a */
[----:B------:R-:W-:Y:S01]  /*0710*/  FMUL R10, R4, UR4 ;  /* 0x00000004040a7c20 */ /* 0x000fe20008400000 */
[----:B------:R-:W-:Y:S01]  /*0720*/  SHF.R.S32.HI R0, RZ, 0x1f, R3 ;  /* 0x0000001fff007819 */ /* 0x000fe20000011403 */
[----:B------:R-:W-:Y:S01]  /*0730*/  UMOV UR4, 0x20 ;  /* 0x0000002000047882 */ /* 0x000fe20000000000 */
[----:B--2---:R-:W-:Y:S01]  /*0740*/  IMAD R4, R11, R14, UR8 ;  /* 0x000000080b047e24 */ /* 0x004fe2000f8e020e */
[----:B------:R-:W-:-:S04]  /*0750*/  @!UP0 UIADD3 UR4, -UR4, 0x100000, URZ ;  /* 0x0010000004048890 */ /* 0x000fc8000fffe13f */
[----:B------:R-:W-:Y:S02]  /*0760*/  @!UP0 USHF.L.U32 UR5, UR4, 0xb, URZ ;  /* 0x0000000b04058899 */ /* 0x000fe4000800063f */
[----:B------:R-:W-:Y:S01]  /*0770*/  @!UP0 USHF.L.U32 UR4, UR4, 0x1, URZ ;  /* 0x0000000104048899 */ /* 0x000fe2000800063f */
[----:B------:R-:W-:Y:S01]  /*0780*/  IMAD.IADD R9, R8, 0x1, -R9 ;  /* 0x0000000108097824 */ /* 0x000fe200078e0a09 */
[----:B------:R-:W0:Y:S01]  /*0790*/  F2I.U32.TRUNC.NTZ R10, R10 ;  /* 0x0000000a000a7305 */ /* 0x000e22000020f000 */
[----:B------:R-:W-:-:S03]  /*07a0*/  LEA.HI R0, R0, R3, RZ, 0x2 ;  /* 0x0000000300007211 */ /* 0x000fc600078f10ff */
[----:B------:R-:W-:Y:S01]  /*07b0*/  ISETP.NE.AND P4, PT, R9, R4, PT ;  /* 0x000000040900720c */ /* 0x000fe20003f85270 */
[----:B------:R-:W-:Y:S01]  /*07c0*/  IMAD.SHL.U32 R9, R8, 0x4, RZ ;  /* 0x0000000408097824 */ /* 0x000fe200078e00ff */
[----:B------:R-:W-:Y:S01]  /*07d0*/  LOP3.LUT R0, R0, 0xfffffffc, RZ, 0xc0, !PT ;  /* 0xfffffffc00007812 */ /* 0x000fe200078ec0ff */
[----:B-1----:R-:W-:Y:S01]  /*07e0*/  @!UP0 ULEA UR6, UR7, UR6, 0x18 ;  /* 0x0000000607068291 */ /* 0x002fe2000f8ec03f */
[----:B------:R-:W-:Y:S02]  /*07f0*/  VOTEU.ALL UP0, P0 ;  /* 0x00000000003f7886 */ /* 0x000fe40000000000 */
[----:B------:R-:W-:Y:S01]  /*0800*/  LOP3.LUT R13, R8, 0xc, R9, 0x78, !PT ;  /* 0x0000000c080d7812 */ /* 0x000fe200078e7809 */
[----:B------:R-:W-:Y:S01]  /*0810*/  IMAD.IADD R0, R3, 0x1, -R0 ;  /* 0x0000000103007824 */ /* 0x000fe200078e0a00 */
[----:B------:R-:W-:Y:S01]  /*0820*/  LOP3.LUT P0, RZ, R7, 0x7, RZ, 0xc0, !PT ;  /* 0x0000000707ff7812 */ /* 0x000fe2000780c0ff */
[----:B------:R-:W-:Y:S02]  /*0830*/  IMAD.MOV.U32 R7, RZ, RZ, 0x1 ;  /* 0x00000001ff077424 */ /* 0x000fe400078e00ff */
[----:B0-----:R-:W-:Y:S01]  /*0840*/  IMAD.MOV R14, RZ, RZ, -R10 ;  /* 0x000000ffff0e7224 */ /* 0x001fe200078e0a0a */
[----:B------:R-:W-:Y:S01]  /*0850*/  ISETP.NE.AND P1, PT, R0, 0x3, PT ;  /* 0x000000030000780c */ /* 0x000fe20003f25270 */
[----:B------:R-:W-:Y:S01]  /*0860*/  VIADD R10, R6, 0xffffffff ;  /* 0xffffffff060a7836 */ /* 0x000fe20000000000 */
[----:B------:R-:W-:Y:S01]  /*0870*/  @P4 LEA.HI R8, R13, R13, RZ, 0x1 ;  /* 0x0000000d0d084211 */ /* 0x000fe200078f08ff */
[----:B---3--:R-:W-:Y:S01]  /*0880*/  IMAD R9, R5, R14, R2 ;  /* 0x0000000e05097224 */ /* 0x008fe200078e0202 */
[----:B------:R-:W-:Y:S01]  /*0890*/  ISETP.EQ.OR P1, PT, R0, RZ, !P1 ;  /* 0x000000ff0000720c */ /* 0x000fe20004f22670 */
[----:B------:R0:W-:Y:S01]  /*08a0*/  STL [R1+0xa4], R13 ;  /* 0x0000a40d01007387 */ /* 0x0001e20000100800 */
[----:B------:R-:W-:-:S03]  /*08b0*/  @P4 SHF.R.S32.HI R8, RZ, 0x1, R8 ;  /* 0x00000001ff084819 */ /* 0x000fc60000011408 */
[----:B------:R-:W1:Y:S02]  /*08c0*/  FENCE.VIEW.ASYNC.S ;  /* 0x00000000000073c6 */ /* 0x000e640000000000 */
[----:B-1----:R0:W1:Y:S01]  /*08d0*/  @!UP0 SYNCS.EXCH.64 URZ, [UR6+0x110], UR4 ;  /* 0x00011004063f85b2 */ /* 0x0020620008000100 */
[----:B------:R-:W-:Y:S02]  /*08e0*/  ISETP.LT.U32.AND P0, PT, R13, 0x2, !P0 ;  /* 0x000000020d00780c */ /* 0x000fe40004701070 */
[----:B------:R-:W-:Y:S02]  /*08f0*/  @P4 ISETP.NE.AND P5, PT, R8, R9, PT ;  /* 0x000000090800420c */ /* 0x000fe40003fa5270 */
[----:B------:R-:W-:Y:S02]  /*0900*/  ISETP.EQ.AND P1, PT, R6, RZ, P1 ;  /* 0x000000ff0600720c */ /* 0x000fe40000f22270 */
[----:B------:R-:W-:Y:S02]  /*0910*/  SEL R8, RZ, 0x1, !P0 ;  /* 0x00000001ff087807 */ /* 0x000fe40004000000 */
[----:B------:R-:W-:-:S02]  /*0920*/  @P4 SEL R7, RZ, 0x1, P5 ;  /* 0x00000001ff074807 */ /* 0x000fc40002800000 */
[----:B------:R-:W-:Y:S02]  /*0930*/  ISETP.GE.U32.AND P6, PT, R10, 0x2, PT ;  /* 0x000000020a00780c */ /* 0x000fe40003fc6070 */
[----:B------:R-:W-:Y:S02]  /*0940*/  SEL R6, RZ, 0x1, !P1 ;  /* 0x00000001ff067807 */ /* 0x000fe40004800000 */
[----:B------:R-:W-:Y:S01]  /*0950*/  LOP3.LUT R7, R7, R8, RZ, 0xc0, !PT ;  /* 0x0000000807077212 */ /* 0x000fe200078ec0ff */
[----:B------:R0:W2:Y:S01]  /*0960*/  @!UP1 SYNCS.EXCH.64 URZ, [UR6+0x118], UR4 ;  /* 0x00011804063f95b2 */ /* 0x0000a20008000100 */
[----:B------:R-:W-:Y:S01]  /*0970*/  SEL R6, R6, 0x2, P6 ;  /* 0x0000000206067807 */ /* 0x000fe20003000000 */
[----:B------:R-:W-:Y:S02]  /*0980*/  NOP ;  /* 0x0000000000007918 */ /* 0x000fe40000000000 */
[----:B------:R0:W-:Y:S04]  /*0990*/  STL [R1+0xa0], R7 ;  /* 0x0000a00701007387 */ /* 0x0001e80000100800 */
[----:B------:R0:W-:Y:S01]  /*09a0*/  STL [R1+0xa8], R6 ;  /* 0x0000a80601007387 */ /* 0x0001e20000100800 */
[----:B-1----:R-:W-:Y:S05]  /*09b0*/  @!P2 BRA `(.L_x_4) ;  /* 0x000000000008a947 */ /* 0x002fea0003800000 */
[----:B--2---:R-:W-:Y:S01]  /*09c0*/  UCGABAR_ARV ;  /* 0x00000000000079c7 */ /* 0x004fe20008000000 */
[----:B------:R-:W-:Y:S05]  /*09d0*/  BRA `(.L_x_5) ;  /* 0x0000000000047947 */ /* 0x000fea0003800000 */
.L_x_4:
[----:B--2---:R-:W-:Y:S01]  /*09e0*/  NOP ;  /* 0x0000000000007918 */ /* 0x004fe20000000000 */
.L_x_5:
[----:B0-----:R-:W0:Y:S01]  /*09f0*/  LDC R6, c[0x0][0x65c] ;  /* 0x00019700ff067b82 */ /* 0x001e220000000800 */
[----:B------:R-:W-:Y:S01]  /*0a00*/  IMAD.MOV.U32 R7, RZ, RZ, RZ ;  /* 0x000000ffff077224 */ /* 0x000fe200078e00ff */
[----:B0-----:R-:W-:Y:S01]  /*0a10*/  ISETP.NE.AND P1, PT, R6, 0x1, PT ;  /* 0x000000010600780c */ /* 0x001fe20003f25270 */
[----:B------:R-:W-:-:S12]  /*0a20*/  IMAD.U32 R6, RZ, RZ, UR8 ;  /* 0x00000008ff067e24 */ /* 0x000fd8000f8e00ff */
[----:B------:R-:W0:Y:S01]  /*0a30*/  @P1 LDC R9, c[0x0][0x10] ;  /* 0x00000400ff091b82 */ /* 0x000e220000000800 */
[----:B------:R-:W-:Y:S02]  /*0a40*/  @P1 IMAD.MOV.U32 R3, RZ, RZ, RZ ;  /* 0x000000ffff031224 */ /* 0x000fe400078e00ff */
[----:B------:R-:W-:-:S05]  /*0a50*/  @P1 IMAD.MOV.U32 R13, RZ, RZ, RZ ;  /* 0x000000ffff0d1224 */ /* 0x000fca00078e00ff */
[----:B------:R-:W1:Y:S01]  /*0a60*/  @!P1 LDC R11, c[0x0][0xc] ;  /* 0x00000300ff0b9b82 */ /* 0x000e620000000800 */
[----:B0-----:R-:W-:-:S04]  /*0a70*/  @P1 IMAD.WIDE.U32 R8, R9, UR8, R2 ;  /* 0x0000000809081c25 */ /* 0x001fc8000f8e0002 */
[----:B------:R-:W-:Y:S02]  /*0a80*/  @P1 IMAD.MOV.U32 R15, RZ, RZ, R8 ;  /* 0x000000ffff0f1224 */ /* 0x000fe400078e0008 */
[----:B------:R-:W-:Y:S02]  /*0a90*/  @P1 IMAD.IADD R24, R9, 0x1, R13 ;  /* 0x0000000109181824 */ /* 0x000fe400078e020d */
[----:B-1----:R-:W-:-:S04]  /*0aa0*/  @!P1 IMAD.WIDE.U32 R6, R2, R11, R6 ;  /* 0x0000000b02069225 */ /* 0x002fc800078e0006 */
[----:B------:R-:W-:Y:S02]  /*0ab0*/  @!P1 IMAD.MOV.U32 R15, RZ, RZ, R6 ;  /* 0x000000ffff0f9224 */ /* 0x000fe400078e0006 */
[----:B------:R-:W-:-:S03]  /*0ac0*/  @!P1 IMAD.MOV.U32 R24, RZ, RZ, R7 ;  /* 0x000000ffff189224 */ /* 0x000fc600078e0007 */
[----:B------:R0:W-:Y:S04]  /*0ad0*/  STL [R1+0xb0], R15 ;  /* 0x0000b00f01007387 */ /* 0x0001e80000100800 */
[----:B------:R0:W-:Y:S01]  /*0ae0*/  STL [R1+0xac], R24 ;  /* 0x0000ac1801007387 */ /* 0x0001e20000100800 */
[----:B------:R-:W-:Y:S05]  /*0af0*/  @!P2 BRA `(.L_x_6) ;  /* 0x00000000000ca947 */ /* 0x000fea0003800000 */
[----:B------:R-:W-:Y:S01]  /*0b00*/  UCGABAR_WAIT ;  /* 0x0000000000007dc7 */ /* 0x000fe20008000000 */
[----:B------:R-:W-:Y:S01]  /*0b10*/  CCTL.IVALL ;  /* 0x00000000ff00798f */ /* 0x000fe20002000000 */
[----:B------:R-:W-:Y:S05]  /*0b20*/  BRA `(.L_x_7) ;  /* 0x0000000000047947 */ /* 0x000fea0003800000 */
.L_x_6:
[----:B------:R-:W-:Y:S06]  /*0b30*/  BAR.SYNC.DEFER_BLOCKING 0x0 ;  /* 0x0000000000007b1d */ /* 0x000fec0000010000 */
.L_x_7:
[----:B------:R-:W-:Y:S05]  /*0b40*/  @!P3 BRA `(.L_x_8) ;  /* 0x0000011400d0b947 */ /* 0x000fea0003800000 */
[----:B------:R-:W-:-:S13]  /*0b50*/  ISETP.GT.U32.AND P0, PT, R10, 0x1, PT ;  /* 0x000000010a00780c */ /* 0x000fda0003f04070 */
[----:B------:R-:W-:Y:S05]  /*0b60*/  @P0 EXIT ;  /* 0x000000000000094d */ /* 0x000fea0003800000 */
[----:B------:R-:W-:Y:S01]  /*0b70*/  IMAD.MOV.U32 R6, RZ, RZ, -0x1 ;  /* 0xffffffffff067424 */ /* 0x000fe200078e00ff */
[----:B------:R-:W-:Y:S01]  /*0b80*/  ULDC.64 UR4, c[0x0][0x650] ;  /* 0x0001940000047ab9 */ /* 0x000fe20000000a00 */
[----:B------:R-:W-:Y:S01]  /*0b90*/  PRMT R0, RZ, 0x7610, R0 ;  /* 0x00007610ff007816 */ /* 0x000fe20000000000 */
[----:B------:R-:W-:Y:S01]  /*0ba0*/  IMAD.MOV.U32 R23, RZ, RZ, -0x1 ;  /* 0xffffffffff177424 */ /* 0x000fe200078e00ff */
[----:B------:R-:W-:Y:S01]  /*0bb0*/  ISETP.GE.U32.AND P0, PT, R15, UR4, PT ;  /* 0x000000040f007c0c */ /* 0x000fe2000bf06070 */
[----:B------:R1:W-:Y:S01]  /*0bc0*/  STL [R1+0xbc], R6 ;  /* 0x0000bc0601007387 */ /* 0x0003e20000100800 */
[----:B------:R-:W-:Y:S02]  /*0bd0*/  IMAD.MOV.U32 R22, RZ, RZ, -0x1 ;  /* 0xffffffffff167424 */ /* 0x000fe400078e00ff */
[----:B------:R-:W-:-:S13]  /*0be0*/  ISETP.GE.U32.AND.EX P0, PT, R24, UR5, PT, P0 ;  /* 0x0000000518007c0c */ /* 0x000fda000bf06100 */
[----:B-1----:R-:W-:Y:S05]  /*0bf0*/  @P0 BRA `(.L_x_9) ;  /* 0x0000000400340947 */ /* 0x002fea0003800000 */
[----:B------:R-:W1:Y:S01]  /*0c00*/  LDC.64 R16, c[0x0][0x628] ;  /* 0x00018a00ff107b82 */ /* 0x000e620000000a00 */
[----:B------:R-:W-:Y:S02]  /*0c10*/  IMAD.MOV.U32 R6, RZ, RZ, R15 ;  /* 0x000000ffff067224 */ /* 0x000fe400078e000f */
[----:B------:R-:W-:-:S05]  /*0c20*/  IMAD.MOV.U32 R7, RZ, RZ, R24 ;  /* 0x000000ffff077224 */ /* 0x000fca00078e0018 */
[----:B------:R-:W2:Y:S08]  /*0c30*/  LDC R0, c[0x0][0x630] ;  /* 0x00018c00ff007b82 */ /* 0x000eb00000000800 */
[----:B------:R-:W3:Y:S01]  /*0c40*/  LDC.64 R18, c[0x0][0x620] ;  /* 0x00018800ff127b82 */ /* 0x000ee20000000a00 */
[----:B-1----:R-:W-:-:S04]  /*0c50*/  ISETP.NE.U32.AND P0, PT, R16, RZ, PT ;  /* 0x000000ff1000720c */ /* 0x002fc80003f05070 */
[----:B------:R-:W-:-:S13]  /*0c60*/  ISETP.NE.AND.EX P0, PT, R17, RZ, PT, P0 ;  /* 0x000000ff1100720c */ /* 0x000fda0003f05300 */
[----:B--23--:R-:W-:Y:S05]  /*0c70*/  @!P0 BRA `(.L_x_10) ;  /* 0x0000000000288947 */ /* 0x00cfea0003800000 */
[----:B------:R-:W1:Y:S02]  /*0c80*/  LDC R11, c[0x0][0x634] ;  /* 0x00018d00ff0b7b82 */ /* 0x000e640000000800 */
[----:B-1----:R-:W-:-:S05]  /*0c90*/  IADD3 R11, P0, R15, R11, RZ ;  /* 0x0000000b0f0b7210 */ /* 0x002fca0007f1e0ff */
[----:B------:R-:W-:-:S04]  /*0ca0*/  IMAD.X R13, RZ, RZ, R24, P0 ;  /* 0x000000ffff0d7224 */ /* 0x000fc800000e0618 */
[----:B------:R-:W-:-:S04]  /*0cb0*/  IMAD.WIDE.U32 R6, R13, R16, RZ ;  /* 0x000000100d067225 */ /* 0x000fc800078e00ff */
[----:B------:R-:W-:-:S04]  /*0cc0*/  IMAD.WIDE.U32 R8, P0, R11, R17, R6 ;  /* 0x000000110b087225 */ /* 0x000fc80007800006 */
[----:B------:R-:W-:-:S04]  /*0cd0*/  IMAD.WIDE.U32 R6, R11, R16, RZ ;  /* 0x000000100b067225 */ /* 0x000fc800078e00ff */
[----:B------:R-:W-:Y:S01]  /*0ce0*/  IMAD.X R11, RZ, RZ, RZ, P0 ;  /* 0x000000ffff0b7224 */ /* 0x000fe200000e06ff */
[----:B------:R-:W-:Y:S01]  /*0cf0*/  IADD3 RZ, P0, R7, R8, RZ ;  /* 0x0000000807ff7210 */ /* 0x000fe20007f1e0ff */
[----:B------:R-:W-:-:S04]  /*0d00*/  IMAD.MOV.U32 R10, RZ, RZ, R9 ;  /* 0x000000ffff0a7224 */ /* 0x000fc800078e0009 */
[----:B------:R-:W-:-:S08]  /*0d10*/  IMAD.WIDE.U32.X R6, R13, R17, R10, P0 ;  /* 0x000000110d067225 */ /* 0x000fd000000e040a */
.L_x_10:
[-CC-:B------:R-:W-:Y:S01]  /*0d20*/  SHF.R.U64 R22, R6, R0.reuse, R7.reuse ;  /* 0x0000000006167219 */ /* 0x180fe20000001207 */
[----:B------:R-:W1:Y:S01]  /*0d30*/  LDC.64 R20, c[0x0][0x640] ;  /* 0x00019000ff147b82 */ /* 0x000e620000000a00 */
[----:B------:R-:W-:Y:S01]  /*0d40*/  SHF.R.U32.HI R0, RZ, R0, R7 ;  /* 0x00000000ff007219 */ /* 0x000fe20000011607 */
[----:B------:R-:W-:Y:S01]  /*0d50*/  IMAD.MOV.U32 R6, RZ, RZ, R15 ;  /* 0x000000ffff067224 */ /* 0x000fe200078e000f */
[----:B------:R-:W-:Y:S01]  /*0d60*/  IADD3 R3, P0, RZ, -R22, RZ ;  /* 0x80000016ff037210 */ /* 0x000fe20007f1e0ff */
[----:B------:R-:W-:-:S04]  /*0d70*/  IMAD.MOV.U32 R17, RZ, RZ, 0x1 ;  /* 0x00000001ff117424 */ /* 0x000fc800078e00ff */
[----:B------:R-:W2:Y:S01]  /*0d80*/  LDC R8, c[0x0][0x618] ;  /* 0x00018600ff087b82 */ /* 0x000ea20000000800 */
[----:B------:R-:W-:-:S04]  /*0d90*/  IMAD.X R7, RZ, RZ, ~R0, P0 ;  /* 0x000000ffff077224 */ /* 0x000fc800000e0e00 */
[-C--:B------:R-:W-:Y:S02]  /*0da0*/  IMAD R0, R7, R18.reuse, RZ ;  /* 0x0000001207007224 */ /* 0x080fe400078e02ff */
[----:B------:R-:W-:Y:S01]  /*0db0*/  IMAD.MOV.U32 R7, RZ, RZ, R24 ;  /* 0x000000ffff077224 */ /* 0x000fe200078e0018 */
[----:B------:R-:W0:Y:S01]  /*0dc0*/  LDC R12, c[0x0][0x608] ;  /* 0x00018200ff0c7b82 */ /* 0x000e220000000800 */
[----:B------:R-:W-:-:S04]  /*0dd0*/  IMAD.WIDE.U32 R6, R3, R18, R6 ;  /* 0x0000001203067225 */ /* 0x000fc800078e0006 */
[----:B------:R-:W-:-:S03]  /*0de0*/  IMAD R3, R3, R19, R0 ;  /* 0x0000001303037224 */ /* 0x000fc600078e0200 */
[----:B------:R-:W3:Y:S01]  /*0df0*/  LDC R16, c[0x0][0x658] ;  /* 0x00019600ff107b82 */ /* 0x000ee20000000800 */
[----:B-1----:R-:W-:Y:S01]  /*0e00*/  ISETP.NE.U32.AND P0, PT, R20, RZ, PT ;  /* 0x000000ff1400720c */ /* 0x002fe20003f05070 */
[----:B------:R-:W-:Y:S02]  /*0e10*/  IMAD R19, R5, R14, R2 ;  /* 0x0000000e05137224 */ /* 0x000fe400078e0202 */
[----:B------:R-:W-:Y:S01]  /*0e20*/  IMAD.IADD R3, R7, 0x1, R3 ;  /* 0x0000000107037824 */ /* 0x000fe200078e0203 */
[----:B------:R-:W-:Y:S01]  /*0e30*/  ISETP.NE.AND.EX P0, PT, R21, RZ, PT, P0 ;  /* 0x000000ff1500720c */ /* 0x000fe20003f05300 */
[----:B------:R-:W-:Y:S02]  /*0e40*/  IMAD.MOV.U32 R7, RZ, RZ, -0x1 ;  /* 0xffffffffff077424 */ /* 0x000fe400078e00ff */
[----:B------:R-:W1:Y:S01]  /*0e50*/  LDC R23, c[0x0][0x600] ;  /* 0x00018000ff177b82 */ /* 0x000e620000000800 */
[-CC-:B--2---:R-:W-:Y:S02]  /*0e60*/  SHF.R.U64 R10, R6, R8.reuse, R3.reuse ;  /* 0x00000008060a7219 */ /* 0x184fe40000001203 */
[----:B------:R-:W-:-:S05]  /*0e70*/  SHF.R.U32.HI R3, RZ, R8, R3 ;  /* 0x00000008ff037219 */ /* 0x000fca0000011603 */
[----:B------:R-:W2:Y:S01]  /*0e80*/  LDC R13, c[0x0][0x648] ;  /* 0x00019200ff0d7b82 */ /* 0x000ea20000000800 */
[-CC-:B0-----:R-:W-:Y:S02]  /*0e90*/  SHF.R.U64 R24, R10, R12.reuse, R3.reuse ;  /* 0x0000000c0a187219 */ /* 0x181fe40000001203 */
[----:B------:R-:W-:-:S05]  /*0ea0*/  SHF.R.U32.HI R3, RZ, R12, R3 ;  /* 0x0000000cff037219 */ /* 0x000fca0000011603 */
[----:B------:R-:W0:Y:S01]  /*0eb0*/  LDC R15, c[0x0][0x638] ;  /* 0x00018e00ff0f7b82 */ /* 0x000e220000000800 */
[-CC-:B---3--:R-:W-:Y:S02]  /*0ec0*/  SHF.R.U64 R12, R24, R16.reuse, R3.reuse ;  /* 0x00000010180c7219 */ /* 0x188fe40000001203 */
[-C--:B------:R-:W-:Y:S02]  /*0ed0*/  SHF.L.U32 R0, R7, R16.reuse, RZ ;  /* 0x0000001007007219 */ /* 0x080fe400000006ff */
[----:B------:R-:W-:Y:S01]  /*0ee0*/  SHF.R.U32.HI R3, RZ, R16, R3 ;  /* 0x00000010ff037219 */ /* 0x000fe20000011603 */
[----:B------:R-:W-:Y:S01]  /*0ef0*/  IMAD.MOV.U32 R2, RZ, RZ, R12 ;  /* 0x000000ffff027224 */ /* 0x000fe200078e000c */
[----:B------:R-:W-:Y:S01]  /*0f00*/  LOP3.LUT R5, RZ, R0, RZ, 0x33, !PT ;  /* 0x00000000ff057212 */ /* 0x000fe200078e33ff */
[----:B------:R-:W3:Y:S01]  /*0f10*/  LDC R18, c[0x0][0x610] ;  /* 0x00018400ff127b82 */ /* 0x000ee20000000800 */
[----:B------:R-:W-:Y:S05]  /*0f20*/  @!P0 BRA `(.L_x_11) ;  /* 0x0000000000288947 */ /* 0x000fea0003800000 */
[----:B------:R-:W4:Y:S02]  /*0f30*/  LDC R9, c[0x0][0x64c] ;  /* 0x00019300ff097b82 */ /* 0x000f240000000800 */
[----:B----4-:R-:W-:-:S05]  /*0f40*/  IADD3 R9, P0, R12, R9, RZ ;  /* 0x000000090c097210 */ /* 0x010fca0007f1e0ff */
        /* <DEDUP_REMOVED lines=8> */
.L_x_11:
[----:B--2---:R-:W-:Y:S01]  /*0fd0*/  SHF.R.U64 R2, R2, R13, R3 ;  /* 0x0000000d02027219 */ /* 0x004fe20000001203 */
[----:B-1----:R-:W-:Y:S01]  /*0fe0*/  VIADD R3, R23, 0xffffffff ;  /* 0xffffffff17037836 */ /* 0x002fe20000000000 */
[----:B------:R-:W-:Y:S02]  /*0ff0*/  SHF.L.U32 R0, R17, R16, RZ ;  /* 0x0000001011007219 */ /* 0x000fe400000006ff */
[----:B------:R-:W-:Y:S01]  /*1000*/  LOP3.LUT R5, R24, R5, RZ, 0xc0, !PT ;  /* 0x0000000518057212 */ /* 0x000fe200078ec0ff */
[----:B------:R-:W-:Y:S01]  /*1010*/  IMAD.MOV R6, RZ, RZ, -R2 ;  /* 0x000000ffff067224 */ /* 0x000fe200078e0a02 */
[----:B------:R-:W-:Y:S02]  /*1020*/  SEL R4, R4, R19, !P1 ;  /* 0x0000001304047207 */ /* 0x000fe40004800000 */
[----:B------:R-:W-:Y:S01]  /*1030*/  LOP3.LUT R3, R10, R3, RZ, 0xc0, !PT ;  /* 0x000000030a037212 */ /* 0x000fe200078ec0ff */
[----:B------:R-:W-:Y:S02]  /*1040*/  IMAD R5, R0, R2, R5 ;  /* 0x0000000200057224 */ /* 0x000fe400078e0205 */
[----:B0-----:R-:W-:-:S02]  /*1050*/  IMAD R0, R6, R15, R12 ;  /* 0x0000000f06007224 */ /* 0x001fc400078e020c */
[----:B------:R-:W-:Y:S02]  /*1060*/  IMAD.MOV.U32 R2, RZ, RZ, 0x1 ;  /* 0x00000001ff027424 */ /* 0x000fe400078e00ff */
[----:B---3--:R-:W-:Y:S02]  /*1070*/  IMAD R4, R5, R18, R4 ;  /* 0x0000001205047224 */ /* 0x008fe400078e0204 */
[----:B------:R-:W-:Y:S01]  /*1080*/  IMAD R23, R0, R23, R3 ;  /* 0x0000001700177224 */ /* 0x000fe200078e0203 */
[----:B------:R-:W-:-:S04]  /*1090*/  PRMT R0, R2, 0x7610, R0 ;  /* 0x0000761002007816 */ /* 0x000fc80000000000 */
[----:B------:R-:W-:Y:S02]  /*10a0*/  SEL R2, R23, R4, !P1 ;  /* 0x0000000417027207 */ /* 0x000fe40004800000 */
[----:B------:R-:W-:-:S03]  /*10b0*/  SEL R23, R4, R23, !P1 ;  /* 0x0000001704177207 */ /* 0x000fc60004800000 */
[----:B------:R1:W-:Y:S04]  /*10c0*/  STL [R1+0xbc], R2 ;  /* 0x0000bc0201007387 */ /* 0x0003e80000100800 */
.L_x_9:
[----:B------:R-:W-:-:S08]  /*10d0*/  NOP ;  /* 0x0000000000007918 */ /* 0x000fd00000000000 */
[----:B------:R-:W2:Y:S02]  /*10e0*/  USETMAXREG.TRY_ALLOC.CTAPOOL UP0, 0xe8 ;  /* 0x000000e8000079c8 */ /* 0x000ea40008000600 */
[----:B--2---:R-:W-:-:S13]  /*10f0*/  PLOP3.LUT P0, PT, PT, PT, UP0, 0x80, 0x0 ;  /* 0x000000000000781c */ /* 0x004fda0003f0f008 */
[----:B------:R-:W-:Y:S05]  /*1100*/  @!P0 BRA `(.L_x_9) ;  /* 0xfffffffc00f08947 */ /* 0x000fea000383ffff */
[----:B------:R-:W-:Y:S02]  /*1110*/  ULDC.64 UR4, c[0x0][0x598] ;  /* 0x0001660000047ab9 */ /* 0x000fe40000000a00 */
[----:B------:R-:W-:-:S04]  /*1120*/  ISETP.NE.U32.AND P0, PT, RZ, UR4, PT ;  /* 0x00000004ff007c0c */ /* 0x000fc8000bf05070 */
[----:B------:R-:W-:-:S13]  /*1130*/  ISETP.NE.AND.EX P0, PT, RZ, UR5, PT, P0 ;  /* 0x00000005ff007c0c */ /* 0x000fda000bf05300 */
[----:B------:R-:W-:Y:S05]  /*1140*/  @!P0 BRA `(.L_x_12) ;  /* 0x0000000000248947 */ /* 0x000fea0003800000 */
[----:B-1----:R-:W1:Y:S01]  /*1150*/  LDC.64 R2, c[0x0][0x598] ;  /* 0x00016600ff027b82 */ /* 0x002e620000000a00 */
[----:B------:R-:W-:Y:S02]  /*1160*/  ULDC.64 UR4, c[0x0][0x208] ;  /* 0x0000820000047ab9 */ /* 0x000fe40000000a00 */
[----:B-1----:R-:W2:Y:S02]  /*1170*/  LDG.E.64 R2, desc[UR4][R2.64] ;  /* 0x0000000402027981 */ /* 0x002ea4000c1e1b00 */
[----:B--2---:R-:W-:-:S04]  /*1180*/  ISETP.NE.U32.AND P0, PT, R2, RZ, PT ;  /* 0x000000ff0200720c */ /* 0x004fc80003f05070 */
[----:B------:R-:W-:-:S13]  /*1190*/  ISETP.NE.AND.EX P0, PT, R3, RZ, PT, P0 ;  /* 0x000000ff0300720c */ /* 0x000fda0003f05300 */
[----:B------:R-:W-:Y:S05]  /*11a0*/  @!P0 BRA `(.L_x_12) ;  /* 0x00000000000c8947 */ /* 0x000fea0003800000 */
[----:B------:R-:W-:Y:S02]  /*11b0*/  ULDC.64 UR4, c[0x0][0x208] ;  /* 0x0000820000047ab9 */ /* 0x000fe40000000a00 */
[----:B------:R1:W5:Y:S01]  /*11c0*/  LD.E R17, desc[UR4][R2.64] ;  /* 0x0000000402117980 */ /* 0x000362000c101900 */
[----:B------:R-:W-:Y:S05]  /*11d0*/  BRA `(.L_x_13) ;  /* 0x0000000000287947 */ /* 0x000fea0003800000 */
.L_x_12:
[----:B------:R-:W-:Y:S02]  /*11e0*/  ULDC.64 UR4, c[0x0][0x588] ;  /* 0x0001620000047ab9 */ /* 0x000fe40000000a00 */
[----:B------:R-:W-:-:S04]  /*11f0*/  ISETP.NE.U32.AND P0, PT, RZ, UR4, PT ;  /* 0x00000004ff007c0c */ /* 0x000fc8000bf05070 */
[----:B------:R-:W-:-:S13]  /*1200*/  ISETP.NE.AND.EX P0, PT, RZ, UR5, PT, P0 ;  /* 0x00000005ff007c0c */ /* 0x000fda000bf05300 */
[----:B------:R-:W-:Y:S05]  /*1210*/  @!P0 BRA `(.L_x_14) ;  /* 0x0000000000108947 */ /* 0x000fea0003800000 */
[----:B-1----:R-:W1:Y:S01]  /*1220*/  LDC.64 R2, c[0x0][0x588] ;  /* 0x00016200ff027b82 */ /* 0x002e620000000a00 */
[----:B------:R-:W-:Y:S02]  /*1230*/  ULDC.64 UR4, c[0x0][0x208] ;  /* 0x0000820000047ab9 */ /* 0x000fe40000000a00 */
[----:B-1----:R2:W5:Y:S01]  /*1240*/  LDG.E R17, desc[UR4][R2.64] ;  /* 0x0000000402117981 */ /* 0x002562000c1e1900 */
[----:B------:R-:W-:Y:S05]  /*1250*/  BRA `(.L_x_13) ;  /* 0x0000000000087947 */ /* 0x000fea0003800000 */
.L_x_14:
[----:B------:R-:W-:Y:S02]  /*1260*/  ULDC UR4, c[0x0][0x580] ;  /* 0x0001600000047ab9 */ /* 0x000fe40000000800 */
[----:B------:R-:W-:-:S07]  /*1270*/  IMAD.U32 R17, RZ, RZ, UR4 ;  /* 0x00000004ff117e24 */ /* 0x000fce000f8e00ff */
.L_x_13:
[----:B------:R-:W-:Y:S02]  /*1280*/  ULDC.64 UR4, c[0x0][0x5a0] ;  /* 0x0001680000047ab9 */ /* 0x000fe40000000a00 */
[----:B------:R-:W-:-:S04]  /*1290*/  ISETP.NE.U32.AND P0, PT, RZ, UR4, PT ;  /* 0x00000004ff007c0c */ /* 0x000fc8000bf05070 */
[----:B------:R-:W-:-:S13]  /*12a0*/  ISETP.NE.AND.EX P0, PT, RZ, UR5, PT, P0 ;  /* 0x00000005ff007c0c */ /* 0x000fda000bf05300 */
[----:B------:R-:W-:Y:S05]  /*12b0*/  @!P0 BRA `(.L_x_15) ;  /* 0x0000000000248947 */ /* 0x000fea0003800000 */
[----:B-12---:R-:W1:Y:S01]  /*12c0*/  LDC.64 R2, c[0x0][0x5a0] ;  /* 0x00016800ff027b82 */ /* 0x006e620000000a00 */
        /* <DEDUP_REMOVED lines=8> */
.L_x_15:
[----:B------:R-:W-:Y:S02]  /*1350*/  ULDC.64 UR4, c[0x0][0x590] ;  /* 0x0001640000047ab9 */ /* 0x000fe40000000a00 */
[----:B------:R-:W-:-:S04]  /*1360*/  ISETP.NE.U32.AND P0, PT, RZ, UR4, PT ;  /* 0x00000004ff007c0c */ /* 0x000fc8000bf05070 */
[----:B------:R-:W-:-:S13]  /*1370*/  ISETP.NE.AND.EX P0, PT, RZ, UR5, PT, P0 ;  /* 0x00000005ff007c0c */ /* 0x000fda000bf05300 */
[----:B------:R-:W-:Y:S05]  /*1380*/  @!P0 BRA `(.L_x_17) ;  /* 0x0000000000108947 */ /* 0x000fea0003800000 */
[----:B------:R-:W3:Y:S01]  /*1390*/  LDC.64 R18, c[0x0][0x590] ;  /* 0x00016400ff127b82 */ /* 0x000ee20000000a00 */
[----:B------:R-:W-:Y:S02]  /*13a0*/  ULDC.64 UR4, c[0x0][0x208] ;  /* 0x0000820000047ab9 */ /* 0x000fe40000000a00 */
[----:B---3--:R3:W5:Y:S01]  /*13b0*/  LDG.E R18, desc[UR4][R18.64] ;  /* 0x0000000412127981 */ /* 0x008762000c1e1900 */
[----:B------:R-:W-:Y:S05]  /*13c0*/  BRA `(.L_x_16) ;  /* 0x0000000000087947 */ /* 0x000fea0003800000 */
.L_x_17:
[----:B------:R-:W-:Y:S02]  /*13d0*/  ULDC UR4, c[0x0][0x584] ;  /* 0x0001610000047ab9 */ /* 0x000fe40000000800 */
[----:B------:R-:W-:-:S07]  /*13e0*/  IMAD.U32 R18, RZ, RZ, UR4 ;  /* 0x00000004ff127e24 */ /* 0x000fce000f8e00ff */
.L_x_16:
[----:B------:R-:W-:-:S13]  /*13f0*/  LOP3.LUT P0, RZ, R0, 0xff, RZ, 0xc0, !PT ;  /* 0x000000ff00ff7812 */ /* 0x000fda000780c0ff */
[----:B------:R-:W-:Y:S05]  /*1400*/  @!P0 EXIT ;  /* 0x000000000000894d */ /* 0x000fea0003800000 */
[----:B------:R-:W-:Y:S02]  /*1410*/  ULDC UR4, c[0x0][0x28c] ;  /* 0x0000a30000047ab9 */ /* 0x000fe40000000800 */
[----:B------:R-:W-:-:S04]  /*1420*/  UIADD3 UR4, UR4, 0x1f, URZ ;  /* 0x0000001f04047890 */ /* 0x000fc8000fffe03f */
[----:B------:R-:W-:-:S04]  /*1430*/  USHF.R.S32.HI UR5, URZ, 0x1f, UR4 ;  /* 0x0000001f3f057899 */ /* 0x000fc80008011404 */
[----:B------:R-:W-:-:S03]  /*1440*/  ULEA.HI UR5, UR5, UR4, URZ, 0x5 ;  /* 0x0000000405057291 */ /* 0x000fc6000f8f283f */
[----:B------:R-:W-:Y:S01]  /*1450*/  UMOV UR4, URZ ;  /* 0x0000003f00047c82 */ /* 0x000fe20008000000 */
[----:B------:R-:W-:Y:S01]  /*1460*/  USHF.R.S32.HI UR6, URZ, 0x5, UR5 ;  /* 0x000000053f067899 */ /* 0x000fe20008011405 */
[----:B-12---:R-:W-:Y:S02]  /*1470*/  IMAD.U32 R2, RZ, RZ, UR4 ;  /* 0x00000004ff027e24 */ /* 0x006fe4000f8e00ff */
[----:B------:R-:W-:Y:S02]  /*1480*/  UMOV UR5, URZ ;  /* 0x0000003f00057c82 */ /* 0x000fe40008000000 */
[----:B------:R-:W-:Y:S02]  /*1490*/  IMAD.U32 R0, RZ, RZ, UR5 ;  /* 0x00000005ff007e24 */ /* 0x000fe4000f8e00ff */
[----:B------:R-:W-:-:S05]  /*14a0*/  IMAD.U32 R3, RZ, RZ, UR6 ;  /* 0x00000006ff037e24 */ /* 0x000fca000f8e00ff */
[----:B------:R1:W-:Y:S04]  /*14b0*/  STL [R1+0xc4], R3 ;  /* 0x0000c40301007387 */ /* 0x0003e80000100800 */
[----:B------:R1:W-:Y:S04]  /*14c0*/  STL [R1+0xb8], R0 ;  /* 0x0000b80001007387 */ /* 0x0003e80000100800 */
[----:B------:R1:W-:Y:S02]  /*14d0*/  STL [R1+0xb4], R2 ;  /* 0x0000b40201007387 */ /* 0x0003e40000100800 */
.L_x_521:
[----:B-1----:R-:W1:Y:S01]  /*14e0*/  S2R R0, SR_TID.X ;  /* 0x0000000000007919 */ /* 0x002e620000002100 */
[----:B------:R-:W2:Y:S01]  /*14f0*/  S2UR UR7, SR_CgaCtaId ;  /* 0x00000000000779c3 */ /* 0x000ea20000008800 */
[----:B------:R-:W-:Y:S02]  /*1500*/  UMOV UR6, 0x400 ;  /* 0x0000040000067882 */ /* 0x000fe40000000000 */
[----:B--2---:R-:W-:Y:S01]  /*1510*/  ULEA UR36, UR7, UR6, 0x18 ;  /* 0x0000000607247291 */ /* 0x004fe2000f8ec03f */
[----:B-1----:R-:W-:-:S04]  /*1520*/  LOP3.LUT R0, R0, 0x80, RZ, 0xc0, !PT ;  /* 0x0000008000007812 */ /* 0x002fc800078ec0ff */
[----:B------:R-:W-:-:S06]  /*1530*/  SHF.R.U32.HI R0, RZ, 0x7, R0 ;  /* 0x00000007ff007819 */ /* 0x000fcc0000011600 */
[----:B------:R-:W1:Y:S02]  /*1540*/  SHFL.IDX PT, R0, R0, RZ, 0x1f ;  /* 0x00001fff00007589 */ /* 0x000e6400000e0000 */
[----:B-1----:R-:W-:-:S13]  /*1550*/  R2UR UR4, R0 ;  /* 0x00000000000472ca */ /* 0x002fda00000e0000 */
[----:B------:R-:W-:-:S04]  /*1560*/  ULEA.HI UR5, UR4, UR4, URZ, 0x1 ;  /* 0x0000000404057291 */ /* 0x000fc8000f8f083f */
[----:B------:R-:W-:-:S04]  /*1570*/  ULOP3.LUT UR5, UR5, 0x1ffffe, URZ, 0xc0, !UPT ;  /* 0x001ffffe05057892 */ /* 0x000fc8000f8ec03f */
[----:B------:R-:W-:-:S03]  /*1580*/  UIADD3 UR5, UR4, -UR5, URZ ;  /* 0x8000000504057290 */ /* 0x000fc6000fffe03f */
[----:B------:R-:W-:Y:S01]  /*1590*/  ULDC UR4, c[0x0][0x28c] ;  /* 0x0000a30000047ab9 */ /* 0x000fe20000000800 */
[----:B------:R-:W-:Y:S01]  /*15a0*/  ULEA UR5, UR5, UR36, 0xb ;  /* 0x0000002405057291 */ /* 0x000fe2000f8e583f */
[----:B------:R-:W-:-:S03]  /*15b0*/  ISETP.LT.AND P0, PT, RZ, UR4, PT ;  /* 0x00000004ff007c0c */ /* 0x000fc6000bf01270 */
[----:B------:R-:W-:-:S04]  /*15c0*/  UIADD3 UR5, UR5, 0x200, URZ ;  /* 0x0000020005057890 */ /* 0x000fc8000fffe03f */
[----:B------:R-:W-:-:S04]  /*15d0*/  USHF.R.U32.HI UR5, URZ, 0x4, UR5 ;  /* 0x000000043f057899 */ /* 0x000fc80008011605 */
[----:B------:R-:W-:-:S04]  /*15e0*/  ULOP3.LUT UR5, UR5, 0x3fff, URZ, 0xc0, !UPT ;  /* 0x00003fff05057892 */ /* 0x000fc8000f8ec03f */
[----:B------:R-:W-:-:S06]  /*15f0*/  ULOP3.LUT UR4, UR5, 0x10000, URZ, 0xfc, !UPT ;  /* 0x0001000005047892 */ /* 0x000fcc000f8efc3f */
[----:B---3--:R-:W-:Y:S01]  /*1600*/  IMAD.U32 R19, RZ, RZ, UR4 ;  /* 0x00000004ff137e24 */ /* 0x008fe2000f8e00ff */
[----:B------:R-:W-:Y:S06]  /*1610*/  @P0 BRA `(.L_x_18) ;  /* 0x0000000000400947 */ /* 0x000fec0003800000 */
[----:B------:R-:W-:Y:S01]  /*1620*/  MOV R0, 0x0 ;  /* 0x0000000000007802 */ /* 0x000fe20000000f00 */
[----:B------:R-:W-:Y:S01]  /*1630*/  ULDC.64 UR4, c[0x4][0x68] ;  /* 0x01001a0000047ab9 */ /* 0x000fe20000000a00 */
[----:B------:R-:W-:Y:S01]  /*1640*/  ULDC.64 UR6, c[0x4][0x8] ;  /* 0x0100020000067ab9 */ /* 0x000fe20000000a00 */
[----:B------:R-:W-:Y:S01]  /*1650*/  IMAD.U32 R4, RZ, RZ, UR4 ;  /* 0x00000004ff047e24 */ /* 0x000fe2000f8e00ff */
[----:B------:R1:W2:Y:S01]  /*1660*/  LDC.64 R2, c[0x4][R0] ;  /* 0x0100000000027b82 */ /* 0x0002a20000000a00 */
[----:B------:R-:W-:Y:S01]  /*1670*/  IMAD.U32 R5, RZ, RZ, UR5 ;  /* 0x00000005ff057e24 */ /* 0x000fe2000f8e00ff */
[----:B------:R-:W-:Y:S01]  /*1680*/  ULDC.64 UR4, c[0x4][0x70] ;  /* 0x01001c0000047ab9 */ /* 0x000fe20000000a00 */
[----:B------:R-:W-:Y:S02]  /*1690*/  IMAD.U32 R10, RZ, RZ, UR6 ;  /* 0x00000006ff0a7e24 */ /* 0x000fe4000f8e00ff */
[----:B------:R-:W-:Y:S02]  /*16a0*/  IMAD.U32 R6, RZ, RZ, UR4 ;  /* 0x00000004ff067e24 */ /* 0x000fe4000f8e00ff */
[----:B------:R-:W-:-:S02]  /*16b0*/  IMAD.U32 R7, RZ, RZ, UR5 ;  /* 0x00000005ff077e24 */ /* 0x000fc4000f8e00ff */
[----:B------:R-:W-:Y:S02]  /*16c0*/  IMAD.U32 R11, RZ, RZ, UR7 ;  /* 0x00000007ff0b7e24 */ /* 0x000fe4000f8e00ff */
[----:B------:R-:W-:Y:S02]  /*16d0*/  IMAD.MOV.U32 R8, RZ, RZ, 0x1e1 ;  /* 0x000001e1ff087424 */ /* 0x000fe400078e00ff */
[----:B------:R-:W-:Y:S02]  /*16e0*/  IMAD.MOV.U32 R12, RZ, RZ, 0x1 ;  /* 0x00000001ff0c7424 */ /* 0x000fe400078e00ff */
[----:B-1----:R-:W-:-:S07]  /*16f0*/  IMAD.MOV.U32 R13, RZ, RZ, RZ ;  /* 0x000000ffff0d7224 */ /* 0x002fce00078e00ff */
[----:B------:R-:W-:-:S07]  /*1700*/  LEPC R20, `(.L_x_18) ;  /* 0x000000001014794e */ /* 0x000fce0000000000 */
[----:B0-2--5:R-:W-:Y:S05]  /*1710*/  CALL.ABS.NOINC R2 ;  /* 0x0000000002007343 */ /* 0x025fea0003c00000 */
.L_x_18:
[----:B------:R-:W2:Y:S02]  /*1720*/  LDL R2, [R1+0xa8] ;  /* 0x0000a80001027983 */ /* 0x000ea40000100800 */
[----:B--2---:R-:W-:-:S04]  /*1730*/  LOP3.LUT R0, R2, 0x1, RZ, 0xfc, !PT ;  /* 0x0000000102007812 */ /* 0x004fc800078efcff */
[----:B------:R-:W-:-:S13]  /*1740*/  ISETP.NE.AND P0, PT, R0, 0x3, PT ;  /* 0x000000030000780c */ /* 0x000fda0003f05270 */
[----:B------:R-:W-:Y:S05]  /*1750*/  @!P0 BRA `(.L_x_19) ;  /* 0x0000000000048947 */ /* 0x000fea0003800000 */
[----:B------:R-:W-:Y:S01]  /*1760*/  BPT.TRAP 0x1 ;  /* 0x000000040000795c */ /* 0x000fe20000300000 */
.L_x_19:
[----:B------:R-:W2:Y:S04]  /*1770*/  LDL R2, [R1+0xb4] ;  /* 0x0000b40001027983 */ /* 0x000ea80000100800 */
[----:B------:R-:W3:Y:S01]  /*1780*/  LDL R0, [R1+0xb8] ;  /* 0x0000b80001007983 */ /* 0x000ee20000100800 */
[----:B--2---:R-:W-:Y:S02]  /*1790*/  R2UR UR5, R2 ;  /* 0x00000000020572ca */ /* 0x004fe400000e0000 */
[----:B---3--:R-:W-:-:S11]  /*17a0*/  R2UR UR4, R0 ;  /* 0x00000000000472ca */ /* 0x008fd600000e0000 */
[----:B------:R-:W-:Y:S02]  /*17b0*/  IMAD.U32 R3, RZ, RZ, UR5 ;  /* 0x00000005ff037e24 */ /* 0x000fe4000f8e00ff */
[----:B------:R-:W-:-:S03]  /*17c0*/  IMAD.U32 R0, RZ, RZ, UR4 ;  /* 0x00000004ff007e24 */ /* 0x000fc6000f8e00ff */
[----:B------:R-:W-:Y:S02]  /*17d0*/  LEA R3, R3, UR36, 0x3 ;  /* 0x0000002403037c11 */ /* 0x000fe4000f8e18ff */
[----:B------:R-:W-:-:S04]  /*17e0*/  SHF.L.U32 R0, R0, 0x1f, RZ ;  /* 0x0000001f00007819 */ /* 0x000fc800000006ff */
[----:B------:R1:W2:Y:S01]  /*17f0*/  SYNCS.PHASECHK.TRANS64.TRYWAIT P1, [R3+URZ], R0 ;  /* 0x00000000030075a7 */ /* 0x0002a2000802017f */
[----:B------:R-:W-:Y:S05]  /*1800*/  @!P0 BRA `(.L_x_20) ;  /* 0x0000000000048947 */ /* 0x000fea0003800000 */
[----:B------:R-:W-:Y:S01]  /*1810*/  BPT.TRAP 0x1 ;  /* 0x000000040000795c */ /* 0x000fe20000300000 */
.L_x_20:
[----:B--2---:R-:W-:Y:S05]  /*1820*/  @P1 BRA `(.L_x_21) ;  /* 0x0000000000081947 */ /* 0x004fea0003800000 */
[----:B------:R-:W2:Y:S02]  /*1830*/  SYNCS.PHASECHK.TRANS64.TRYWAIT P1, [R3+URZ], R0 ;  /* 0x00000000030075a7 */ /* 0x000ea4000802017f */
[----:B--2---:R-:W-:Y:S05]  /*1840*/  @!P1 BRA `(.L_x_22) ;  /* 0x0000012400e89947 */ /* 0x004fea0003800000 */
.L_x_21:
[----:B------:R-:W3:Y:S02]  /*1850*/  LDL R2, [R1+0xc4] ;  /* 0x0000c40001027983 */ /* 0x000ee40000100800 */
[----:B---3--:R-:W-:-:S13]  /*1860*/  R2UR UR5, R2 ;  /* 0x00000000020572ca */ /* 0x008fda00000e0000 */
[----:B------:R-:W-:-:S04]  /*1870*/  UISETP.LT.AND UP0, UPT, UR5, 0x1, UPT ;  /* 0x000000010500788c */ /* 0x000fc8000bf01270 */
[----:B------:R-:W-:-:S06]  /*1880*/  USEL UR4, UR5, 0x1, UP0 ;  /* 0x0000000105047887 */ /* 0x000fcc0008000000 */
[----:B-12---:R-:W-:-:S05]  /*1890*/  IMAD.U32 R3, RZ, RZ, UR4 ;  /* 0x00000004ff037e24 */ /* 0x006fca000f8e00ff */
[----:B------:R-:W-:Y:S01]  /*18a0*/  IADD3 R3, -R3, UR5, RZ ;  /* 0x0000000503037c10 */ /* 0x000fe2000fffe1ff */
[----:B------:R-:W-:Y:S05]  /*18b0*/  WARPSYNC.ALL ;  /* 0x0000000000007948 */ /* 0x000fea0003800000 */
[----:B------:R-:W-:Y:S01]  /*18c0*/  ISETP.GE.AND P1, PT, R3, 0x1, PT ;  /* 0x000000010300780c */ /* 0x000fe20003f26270 */
[----:B------:R-:W2:Y:S01]  /*18d0*/  LDL R2, [R1+0xb4] ;  /* 0x0000b40001027983 */ /* 0x000ea20000100800 */
[----:B------:R-:W-:Y:S01]  /*18e0*/  UIADD3 UR4, UR36, 0x18200, URZ ;  /* 0x0001820024047890 */ /* 0x000fe2000fffe03f */
[----:B------:R-:W-:Y:S01]  /*18f0*/  R2UR UR5, R19 ;  /* 0x00000000130572ca */ /* 0x000fe200000e0000 */
[----:B0-----:R-:W-:Y:S01]  /*1900*/  WARPGROUP.ARRIVE ;  /* 0x00000000000079c5 */ /* 0x001fe20000000000 */
[----:B------:R-:W-:Y:S01]  /*1910*/  UMOV UR13, 0xc0000010 ;  /* 0xc0000010000d7882 */ /* 0x000fe20000000000 */
[----:B------:R-:W-:Y:S01]  /*1920*/  USHF.R.U32.HI UR4, URZ, 0x4, UR4 ;  /* 0x000000043f047899 */ /* 0x000fe20008011604 */
[----:B------:R-:W-:Y:S01]  /*1930*/  UMOV UR15, 0xc0000010 ;  /* 0xc0000010000f7882 */ /* 0x000fe20000000000 */
[----:B------:R-:W-:-:S02]  /*1940*/  UMOV UR49, UR13 ;  /* 0x0000000d00317c82 */ /* 0x000fc40008000000 */
[----:B------:R-:W-:Y:S01]  /*1950*/  ULOP3.LUT UR6, UR4, 0x3fff, URZ, 0xc0, !UPT ;  /* 0x00003fff04067892 */ /* 0x000fe2000f8ec03f */
[----:B------:R-:W-:Y:S01]  /*1960*/  UMOV UR51, 0xc0000010 ;  /* 0xc000001000337882 */ /* 0x000fe20000000000 */
[----:B------:R-:W-:Y:S02]  /*1970*/  UMOV UR57, UR13 ;  /* 0x0000000d00397c82 */ /* 0x000fe40008000000 */
[----:B------:R-:W-:Y:S01]  /*1980*/  ULOP3.LUT UR10, UR6, 0x10000, URZ, 0xfc, !UPT ;  /* 0x00010000060a7892 */ /* 0x000fe2000f8efc3f */
[----:B------:R-:W-:Y:S01]  /*1990*/  UMOV UR59, 0xc0000010 ;  /* 0xc0000010003b7882 */ /* 0x000fe20000000000 */
[----:B------:R-:W-:Y:S01]  /*19a0*/  UMOV UR17, UR13 ;  /* 0x0000000d00117c82 */ /* 0x000fe20008000000 */
[----:B------:R-:W-:Y:S01]  /*19b0*/  UMOV UR19, 0xc0000010 ;  /* 0xc000001000137882 */ /* 0x000fe20000000000 */
[----:B------:R-:W-:Y:S02]  /*19c0*/  UMOV UR9, UR13 ;  /* 0x0000000d00097c82 */ /* 0x000fe40008000000 */
[----:B------:R-:W-:Y:S01]  /*19d0*/  IMAD.U32 R5, RZ, RZ, UR10 ;  /* 0x0000000aff057e24 */ /* 0x000fe2000f8e00ff */
[----:B------:R-:W-:Y:S01]  /*19e0*/  UMOV UR11, 0xc0000010 ;  /* 0xc0000010000b7882 */ /* 0x000fe20000000000 */
[----:B------:R-:W-:Y:S01]  /*19f0*/  UMOV UR21, UR13 ;  /* 0x0000000d00157c82 */ /* 0x000fe20008000000 */
        /* <DEDUP_REMOVED lines=14> */
[----:B------:R-:W-:Y:S01]  /*1ae0*/  UMOV UR53, UR13 ;  /* 0x0000000d00357c82 */ /* 0x000fe20008000000 */
[----:B------:R-:W-:Y:S01]  /*1af0*/  UMOV UR55, 0xc0000010 ;  /* 0xc000001000377882 */ /* 0x000fe20000000000 */
[----:B--2---:R-:W-:-:S13]  /*1b00*/  R2UR UR7, R2 ;  /* 0x00000000020772ca */ /* 0x004fda00000e0000 */
[----:B------:R-:W-:Y:S02]  /*1b10*/  UIMAD UR12, UR7, 0x180, UR5 ;  /* 0x00000180070c78a4 */ /* 0x000fe4000f8e0205 */
[----:B------:R-:W-:Y:S01]  /*1b20*/  UIMAD UR14, UR7, 0x1e0, UR10 ;  /* 0x000001e0070e78a4 */ /* 0x000fe2000f8e020a */
[----:B------:R-:W-:Y:S02]  /*1b30*/  UMOV UR5, UR13 ;  /* 0x0000000d00057c82 */ /* 0x000fe40008000000 */
[----:B------:R-:W-:Y:S01]  /*1b40*/  UMOV UR7, 0xc0000010 ;  /* 0xc000001000077882 */ /* 0x000fe20000000000 */
[----:B------:R-:W-:Y:S01]  /*1b50*/  UIADD3 UR6, UR14, 0x20, URZ ;  /* 0x000000200e067890 */ /* 0x000fe2000fffe03f */
[----:B------:R-:W-:Y:S01]  /*1b60*/  UMOV UR48, UR12 ;  /* 0x0000000c00307c82 */ /* 0x000fe20008000000 */
[----:B------:R-:W-:-:S03]  /*1b70*/  UIADD3 UR58, UR14, 0x40, URZ ;  /* 0x000000400e3a7890 */ /* 0x000fc6000fffe03f */
[----:B------:R-:W-:Y:S01]  /*1b80*/  IGMMA.64x16x32.S8.S8 R24, gdesc[UR12], RZ, !UPT, gsb0 ;  /* 0x006000000c1879f1 */ /* 0x000fe2000c0410ff */
[----:B------:R-:W-:Y:S01]  /*1b90*/  UMOV UR56, UR12 ;  /* 0x0000000c00387c82 */ /* 0x000fe20008000000 */
[----:B------:R-:W-:Y:S01]  /*1ba0*/  UMOV UR50, UR6 ;  /* 0x0000000600327c82 */ /* 0x000fe20008000000 */
[----:B------:R-:W-:Y:S01]  /*1bb0*/  UIADD3 UR10, UR14, 0x60, URZ ;  /* 0x000000600e0a7890 */ /* 0x000fe2000fffe03f */
[----:B------:R-:W-:Y:S01]  /*1bc0*/  UMOV UR4, UR12 ;  /* 0x0000000c00047c82 */ /* 0x000fe20008000000 */
[----:B------:R-:W-:Y:S01]  /*1bd0*/  UIADD3 UR18, UR14, 0x80, URZ ;  /* 0x000000800e127890 */ /* 0x000fe2000fffe03f */
[----:B------:R-:W-:Y:S01]  /*1be0*/  UMOV UR16, UR12 ;  /* 0x0000000c00107c82 */ /* 0x000fe20008000000 */
[----:B------:R-:W-:-:S03]  /*1bf0*/  UIADD3 UR22, UR14, 0xa0, URZ ;  /* 0x000000a00e167890 */ /* 0x000fc6000fffe03f */
[----:B------:R-:W-:Y:S01]  /*1c00*/  UMOV UR6, UR10 ;  /* 0x0000000a00067c82 */ /* 0x000fe20008000000 */
[----:B------:R-:W-:Y:S01]  /*1c10*/  UMOV UR8, UR12 ;  /* 0x0000000c00087c82 */ /* 0x000fe20008000000 */
[----:B------:R-:W-:Y:S01]  /*1c20*/  UMOV UR20, UR12 ;  /* 0x0000000c00147c82 */ /* 0x000fe20008000000 */
[----:B------:R-:W-:Y:S01]  /*1c30*/  UIADD3 UR26, UR14, 0xe0, URZ ;  /* 0x000000e00e1a7890 */ /* 0x000fe2000fffe03f */
[----:B------:R-:W-:Y:S01]  /*1c40*/  UMOV UR10, UR22 ;  /* 0x00000016000a7c82 */ /* 0x000fe20008000000 */
[----:B------:R-:W-:Y:S01]  /*1c50*/  UMOV UR24, UR12 ;  /* 0x0000000c00187c82 */ /* 0x000fe20008000000 */
[----:B------:R-:W-:Y:S01]  /*1c60*/  UIADD3 UR30, UR14, 0x100, URZ ;  /* 0x000001000e1e7890 */ /* 0x000fe2000fffe03f */
        /* <DEDUP_REMOVED lines=9> */
[----:B------:R-:W-:Y:S01]  /*1d00*/  UMOV UR60, UR50 ;  /* 0x00000032003c7c82 */ /* 0x000fe20008000000 */
[----:B------:R-:W-:Y:S01]  /*1d10*/  UIADD3 UR54, UR14, 0x1c0, URZ ;  /* 0x000001c00e367890 */ /* 0x000fe2000fffe03f */
[----:B------:R-:W-:Y:S01]  /*1d20*/  UMOV UR52, UR12 ;  /* 0x0000000c00347c82 */ /* 0x000fe20008000000 */
[----:B------:R-:W-:-:S02]  /*1d30*/  WARPGROUP.DEPBAR.LE gsb0, 0x0 ;  /* 0x00008000000079c5 */ /* 0x000fc40000010000 */
[----:B------:R-:W-:Y:S04]  /*1d40*/  STL.64 [R1+0x80], R24 ;  /* 0x0000801801007387 */ /* 0x000fe80000100a00 */
[----:B------:R-:W-:Y:S04]  /*1d50*/  STL.64 [R1+0x88], R26 ;  /* 0x0000881a01007387 */ /* 0x000fe80000100a00 */
[----:B------:R-:W-:Y:S04]  /*1d60*/  STL.64 [R1+0x90], R28 ;  /* 0x0000901c01007387 */ /* 0x000fe80000100a00 */
[----:B------:R0:W-:Y:S02]  /*1d70*/  STL.64 [R1+0x98], R30 ;  /* 0x0000981e01007387 */ /* 0x0001e40000100a00 */
[----:B0-----:R-:W-:-:S06]  /*1d80*/  WARPGROUP.ARRIVE ;  /* 0x00000000000079c5 */ /* 0x001fcc0000000000 */
[----:B------:R-:W-:Y:S01]  /*1d90*/  IGMMA.64x16x32.S8.S8 R24, gdesc[UR48], RZ, !UPT, gsb0 ;  /* 0x00600000301879f1 */ /* 0x000fe2000c0410ff */
[----:B------:R-:W-:Y:S01]  /*1da0*/  UIADD3 UR50, UR14, 0x1a0, URZ ;  /* 0x000001a00e327890 */ /* 0x000fe2000fffe03f */
[----:B------:R-:W-:Y:S01]  /*1db0*/  UMOV UR48, UR12 ;  /* 0x0000000c00307c82 */ /* 0x000fe20008000000 */
[----:B------:R-:W-:Y:S01]  /*1dc0*/  UMOV UR49, UR13 ;  /* 0x0000000d00317c82 */ /* 0x000fe20008000000 */
[----:B------:R-:W-:Y:S01]  /*1dd0*/  UMOV UR51, 0xc0000010 ;  /* 0xc000001000337882 */ /* 0x000fe20000000000 */
[----:B------:R-:W-:Y:S02]  /*1de0*/  WARPGROUP.DEPBAR.LE gsb0, 0x0 ;  /* 0x00008000000079c5 */ /* 0x000fe40000010000 */
[----:B------:R-:W-:Y:S04]  /*1df0*/  STL.64 [R1+0x40], R24 ;  /* 0x0000401801007387 */ /* 0x000fe80000100a00 */
[----:B------:R-:W-:Y:S04]  /*1e00*/  STL.64 [R1+0x48], R26 ;  /* 0x0000481a01007387 */ /* 0x000fe80000100a00 */
[----:B------:R-:W-:Y:S04]  /*1e10*/  STL.64 [R1+0x50], R28 ;  /* 0x0000501c01007387 */ /* 0x000fe80000100a00 */
[----:B------:R0:W-:Y:S02]  /*1e20*/  STL.64 [R1+0x58], R30 ;  /* 0x0000581e01007387 */ /* 0x0001e40000100a00 */
[----:B0-----:R-:W-:-:S06]  /*1e30*/  WARPGROUP.ARRIVE ;  /* 0x00000000000079c5 */ /* 0x001fcc0000000000 */
[----:B------:R-:W-:Y:S03]  /*1e40*/  IGMMA.64x16x32.S8.S8 R24, gdesc[UR56], RZ, !UPT, gsb0 ;  /* 0x00600000381879f1 */ /* 0x000fe6000c0410ff */
[----:B------:R-:W-:Y:S02]  /*1e50*/  WARPGROUP.DEPBAR.LE gsb0, 0x0 ;  /* 0x00008000000079c5 */ /* 0x000fe40000010000 */
[----:B------:R-:W-:Y:S01]  /*1e60*/  WARPGROUP.ARRIVE ;  /* 0x00000000000079c5 */ /* 0x000fe20000000000 */
[----:B------:R-:W-:Y:S04]  /*1e70*/  STL.64 [R1], R24 ;  /* 0x0000001801007387 */ /* 0x000fe80000100a00 */
[----:B------:R-:W-:Y:S01]  /*1e80*/  STL.64 [R1+0x8], R26 ;  /* 0x0000081a01007387 */ /* 0x000fe20000100a00 */
[----:B------:R-:W-:Y:S01]  /*1e90*/  IGMMA.64x16x32.S8.S8 R208, gdesc[UR4], RZ, !UPT, gsb0 ;  /* 0x0060000004d079f1 */ /* 0x000fe2000c0410ff */
[----:B------:R-:W-:-:S02]  /*1ea0*/  UIADD3 UR4, UR14, 0xc0, URZ ;  /* 0x000000c00e047890 */ /* 0x000fc4000fffe03f */
[----:B------:R-:W-:Y:S04]  /*1eb0*/  STL.64 [R1+0x10], R28 ;  /* 0x0000101c01007387 */ /* 0x000fe80000100a00 */
[----:B------:R0:W-:Y:S01]  /*1ec0*/  STL.64 [R1+0x18], R30 ;  /* 0x0000181e01007387 */ /* 0x0001e20000100a00 */
[----:B------:R-:W-:Y:S01]  /*1ed0*/  UMOV UR22, UR4 ;  /* 0x0000000400167c82 */ /* 0x000fe20008000000 */
[----:B------:R-:W-:Y:S01]  /*1ee0*/  UIADD3 UR4, UR12, 0x100, URZ ;  /* 0x000001000c047890 */ /* 0x000fe2000fffe03f */
[----:B------:R-:W-:Y:S02]  /*1ef0*/  WARPGROUP.DEPBAR.LE gsb0, 0x0 ;  /* 0x00008000000079c5 */ /* 0x000fe40000010000 */
[----:B------:R-:W-:Y:S01]  /*1f00*/  WARPGROUP.ARRIVE ;  /* 0x00000000000079c5 */ /* 0x000fe20000000000 */
[----:B------:R-:W-:Y:S04]  /*1f10*/  STL.64 [R1+0xe0], R214 ;  /* 0x0000e0d601007387 */ /* 0x000fe80000100a00 */
[----:B------:R-:W-:Y:S01]  /*1f20*/  STL.64 [R1+0xd8], R212 ;  /* 0x0000d8d401007387 */ /* 0x000fe20000100a00 */
[----:B------:R-:W-:Y:S03]  /*1f30*/  IGMMA.64x16x32.S8.S8 R192, gdesc[UR16], RZ, !UPT, gsb0 ;  /* 0x0060000010c079f1 */ /* 0x000fe6000c0410ff */
[----:B------:R-:W-:Y:S04]  /*1f40*/  STL.64 [R1+0xd0], R210 ;  /* 0x0000d0d201007387 */ /* 0x000fe80000100a00 */
[----:B------:R1:W-:Y:S01]  /*1f50*/  STL.64 [R1+0xc8], R208 ;  /* 0x0000c8d001007387 */ /* 0x0003e20000100a00 */
[----:B------:R-:W-:-:S02]  /*1f60*/  WARPGROUP.DEPBAR.LE gsb0, 0x0 ;  /* 0x00008000000079c5 */ /* 0x000fc40000010000 */
[----:B------:R-:W-:-:S06]  /*1f70*/  WARPGROUP.ARRIVE ;  /* 0x00000000000079c5 */ /* 0x000fcc0000000000 */
[----:B------:R-:W-:Y:S03]  /*1f80*/  IGMMA.64x16x32.S8.S8 R176, gdesc[UR8], RZ, !UPT, gsb0 ;  /* 0x0060000008b079f1 */ /* 0x000fe6000c0410ff */
[----:B------:R-:W-:Y:S02]  /*1f90*/  WARPGROUP.DEPBAR.LE gsb0, 0x0 ;  /* 0x00008000000079c5 */ /* 0x000fe40000010000 */
        /* <DEDUP_REMOVED lines=25> */
[----:B------:R-:W-:Y:S01]  /*2130*/  IGMMA.64x16x32.S8.S8 R32, gdesc[UR52], RZ, !UPT, gsb0 ;  /* 0x00600000342079f1 */ /* 0x000fe2000c0410ff */
[----:B------:R-:W-:Y:S01]  /*2140*/  UMOV UR52, UR4 ;  /* 0x0000000400347c82 */ /* 0x000fe20008000000 */
[----:B------:R-:W-:Y:S01]  /*2150*/  UMOV UR53, 0xc0000010 ;  /* 0xc000001000357882 */ /* 0x000fe20000000000 */
[----:B------:R-:W-:Y:S01]  /*2160*/  UMOV UR48, UR52 ;  /* 0x0000003400307c82 */ /* 0x000fe20008000000 */
        /* <DEDUP_REMOVED lines=25> */
[----:B------:R-:W-:-:S02]  /*2300*/  WARPGROUP.DEPBAR.LE gsb0, 0x0 ;  /* 0x00008000000079c5 */ /* 0x000fc40000010000 */
[----:B0-----:R-:W-:-:S06]  /*2310*/  WARPGROUP.ARRIVE ;  /* 0x00000000000079c5 */ /* 0x001fcc0000000000 */
[----:B------:R-:W-:Y:S01]  /*2320*/  IGMMA.64x16x32.S8.S8 R24, gdesc[UR52], RZ, !UPT, gsb0 ;  /* 0x00600000341879f1 */ /* 0x000fe2000c0410ff */
[----:B------:R-:W-:Y:S01]  /*2330*/  UMOV UR54, UR60 ;  /* 0x0000003c00367c82 */ /* 0x000fe20008000000 */
[----:B------:R-:W-:Y:S01]  /*2340*/  UMOV UR55, UR61 ;  /* 0x0000003d00377c82 */ /* 0x000fe20008000000 */
        /* <DEDUP_REMOVED lines=37> */
[----:B-1----:R-:W-:-:S06]  /*25a0*/  WARPGROUP.ARRIVE ;  /* 0x00000000000079c5 */ /* 0x002fcc0000000000 */
[----:B------:R-:W-:Y:S03]  /*25b0*/  IGMMA.64x16x32.S8.S8 R208, gdesc[UR52], RZ, !UPT, gsb0 ;  /* 0x0060000034d079f1 */ /* 0x000fe6000c0410ff */
        /* <DEDUP_REMOVED lines=8> */
[----:B------:R-:W-:Y:S04]  /*2640*/  STL.64 [R1+0x60], R208 ;  /* 0x000060d001007387 */ /* 0x000fe80000100a00 */
[----:B------:R-:W-:Y:S04]  /*2650*/  STL.64 [R1+0x68], R210 ;  /* 0x000068d201007387 */ /* 0x000fe80000100a00 */
[----:B------:R-:W-:Y:S04]  /*2660*/  STL.64 [R1+0x70], R212 ;  /* 0x000070d401007387 */ /* 0x000fe80000100a00 */
[----:B------:R0:W-:Y:S04]  /*2670*/  STL.64 [R1+0x78], R214 ;  /* 0x000078d601007387 */ /* 0x0001e80000100a00 */
[----:B0-----:R0:W5:Y:S04]  /*2680*/  LDL.LU.64 R214, [R1+0xe0] ;  /* 0x0000e00001d67983 */ /* 0x0011680000300a00 */
[----:B------:R0:W5:Y:S04]  /*2690*/  LDL.LU.64 R212, [R1+0xd8] ;  /* 0x0000d80001d47983 */ /* 0x0001680000300a00 */
[----:B------:R0:W5:Y:S04]  /*26a0*/  LDL.LU.64 R210, [R1+0xd0] ;  /* 0x0000d00001d27983 */ /* 0x0001680000300a00 */
[----:B------:R0:W5:Y:S01]  /*26b0*/  LDL.LU.64 R208, [R1+0xc8] ;  /* 0x0000c80001d07983 */ /* 0x0001620000300a00 */
[----:B------:R-:W-:Y:S05]  /*26c0*/  @!P1 BRA `(.L_x_23) ;  /* 0x0000001000e49947 */ /* 0x000fea0003800000 */
[----:B------:R-:W2:Y:S01]  /*26d0*/  LDL R0, [R1+0xb8] ;  /* 0x0000b80001007983 */ /* 0x000ea20000100800 */
[----:B------:R-:W-:-:S13]  /*26e0*/  R2UR UR5, R2 ;  /* 0x00000000020572ca */ /* 0x000fda00000e0000 */
[----:B------:R-:W-:-:S04]  /*26f0*/  UIADD3 UR60, UR5, 0x1, URZ ;  /* 0x00000001053c7890 */ /* 0x000fc8000fffe03f */
[----:B------:R-:W-:-:S04]  /*2700*/  UISETP.NE.AND UP0, UPT, UR60, 0x10, UPT ;  /* 0x000000103c00788c */ /* 0x000fc8000bf05270 */
[----:B------:R-:W-:Y:S02]  /*2710*/  USEL UR4, URZ, 0x1, UP0 ;  /* 0x000000013f047887 */ /* 0x000fe40008000000 */
[----:B------:R-:W-:Y:S01]  /*2720*/  USEL UR60, UR60, URZ, UP0 ;  /* 0x0000003f3c3c7287 */ /* 0x000fe20008000000 */
[----:B--2---:R-:W-:Y:S01]  /*2730*/  R2UR UR6, R0 ;  /* 0x00000000000672ca */ /* 0x004fe200000e0000 */
[----:B------:R-:W-:-:S12]  /*2740*/  IMAD.U32 R0, RZ, RZ, UR5 ;  /* 0x00000005ff007e24 */ /* 0x000fd8000f8e00ff */
[----:B------:R-:W-:-:S06]  /*2750*/  ULOP3.LUT UR4, UR6, UR4, URZ, 0x3c, !UPT ;  /* 0x0000000406047292 */ /* 0x000fcc000f8e3c3f */
[----:B------:R-:W-:-:S07]  /*2760*/  IMAD.U32 R2, RZ, RZ, UR4 ;  /* 0x00000004ff027e24 */ /* 0x000fce000f8e00ff */
.L_x_30:
[----:B------:R-:W-:Y:S05]  /*2770*/  @!P0 BRA `(.L_x_24) ;  /* 0x0000000000048947 */ /* 0x000fea0003800000 */
[----:B------:R-:W-:Y:S01]  /*2780*/  BPT.TRAP 0x1 ;  /* 0x000000040000795c */ /* 0x000fe20000300000 */
.L_x_24:
[----:B------:R-:W1:Y:S01]  /*2790*/  S2UR UR4, SR_CgaCtaId ;  /* 0x00000000000479c3 */ /* 0x000e620000008800 */
[----:B------:R-:W-:Y:S01]  /*27a0*/  UMOV UR61, 0x400 ;  /* 0x00000400003d7882 */ /* 0x000fe20000000000 */
[----:B------:R-:W-:Y:S01]  /*27b0*/  SHF.L.U32 R4, R2, 0x1f, RZ ;  /* 0x0000001f02047819 */ /* 0x000fe200000006ff */
[----:B-1----:R-:W-:-:S04]  /*27c0*/  ULEA UR61, UR4, UR61, 0x18 ;  /* 0x0000003d043d7291 */ /* 0x002fc8000f8ec03f */
[----:B------:R-:W-:-:S09]  /*27d0*/  ULEA UR4, UR60, UR61, 0x3 ;  /* 0x0000003d3c047291 */ /* 0x000fd2000f8e183f */
[----:B------:R1:W2:Y:S01]  /*27e0*/  SYNCS.PHASECHK.TRANS64.TRYWAIT P1, [UR4], R4 ;  /* 0x00000004ff0075a7 */ /* 0x0002a20008020144 */
[----:B------:R-:W-:Y:S05]  /*27f0*/  @!P0 BRA `(.L_x_25) ;  /* 0x0000000000048947 */ /* 0x000fea0003800000 */
[----:B------:R-:W-:Y:S01]  /*2800*/  BPT.TRAP 0x1 ;  /* 0x000000040000795c */ /* 0x000fe20000300000 */
.L_x_25:
[----:B--2---:R-:W-:Y:S05]  /*2810*/  @P1 BRA `(.L_x_26) ;  /* 0x0000000000081947 */ /* 0x004fea0003800000 */
[----:B------:R-:W2:Y:S02]  /*2820*/  SYNCS.PHASECHK.TRANS64.TRYWAIT P1, [UR4], R4 ;  /* 0x00000004ff0075a7 */ /* 0x000ea40008020144 */
[----:B--2---:R-:W-:Y:S05]  /*2830*/  @!P1 BRA `(.L_x_27) ;  /* 0x0000011800009947 */ /* 0x004fea0003800000 */
.L_x_26:
[----:B------:R-:W-:Y:S04]  /*2840*/  STL.64 [R1+0x150], R190 ;  /* 0x000150be01007387 */ /* 0x000fe80000100a00 */
[----:B------:R-:W-:Y:S04]  /*2850*/  STL.64 [R1+0x148], R188 ;  /* 0x000148bc01007387 */ /* 0x000fe80000100a00 */
[----:B------:R-:W-:Y:S04]  /*2860*/  STL.64 [R1+0x140], R186 ;  /* 0x000140ba01007387 */ /* 0x000fe80000100a00 */
[----:B------:R3:W-:Y:S04]  /*2870*/  STL.64 [R1+0x138], R184 ;  /* 0x000138b801007387 */ /* 0x0007e80000100a00 */
[----:B---3--:R-:W3:Y:S04]  /*2880*/  LDL.LU.64 R184, [R1+0x80] ;  /* 0x0000800001b87983 */ /* 0x008ee80000300a00 */
[----:B------:R-:W3:Y:S04]  /*2890*/  LDL.LU.64 R186, [R1+0x88] ;  /* 0x0000880001ba7983 */ /* 0x000ee80000300a00 */
[----:B------:R-:W3:Y:S04]  /*28a0*/  LDL.LU.64 R188, [R1+0x90] ;  /* 0x0000900001bc7983 */ /* 0x000ee80000300a00 */
[----:B------:R-:W3:Y:S04]  /*28b0*/  LDL.LU.64 R190, [R1+0x98] ;  /* 0x0000980001be7983 */ /* 0x000ee80000300a00 */
[----:B------:R-:W-:Y:S04]  /*28c0*/  STL.64 [R1+0x130], R206 ;  /* 0x000130ce01007387 */ /* 0x000fe80000100a00 */
[----:B------:R-:W-:Y:S04]  /*28d0*/  STL.64 [R1+0x128], R204 ;  /* 0x000128cc01007387 */ /* 0x000fe80000100a00 */
[----:B------:R-:W-:Y:S04]  /*28e0*/  STL.64 [R1+0x120], R202 ;  /* 0x000120ca01007387 */ /* 0x000fe80000100a00 */
[----:B------:R4:W-:Y:S04]  /*28f0*/  STL.64 [R1+0x118], R200 ;  /* 0x000118c801007387 */ /* 0x0009e80000100a00 */
[----:B----4-:R-:W4:Y:S04]  /*2900*/  LDL.LU.64 R200, [R1+0x40] ;  /* 0x0000400001c87983 */ /* 0x010f280000300a00 */
[----:B------:R-:W4:Y:S04]  /*2910*/  LDL.LU.64 R202, [R1+0x48] ;  /* 0x0000480001ca7983 */ /* 0x000f280000300a00 */
[----:B------:R-:W4:Y:S04]  /*2920*/  LDL.LU.64 R204, [R1+0x50] ;  /* 0x0000500001cc7983 */ /* 0x000f280000300a00 */
[----:B------:R-:W4:Y:S04]  /*2930*/  LDL.LU.64 R206, [R1+0x58] ;  /* 0x0000580001ce7983 */ /* 0x000f280000300a00 */
[----:B------:R-:W-:Y:S04]  /*2940*/  STL.64 [R1+0x110], R222 ;  /* 0x000110de01007387 */ /* 0x000fe80000100a00 */
[----:B------:R0:W-:Y:S04]  /*2950*/  STL.64 [R1+0x108], R220 ;  /* 0x000108dc01007387 */ /* 0x0001e80000100a00 */
[----:B0-----:R-:W2:Y:S04]  /*2960*/  LDL.LU.64 R220, [R1] ;  /* 0x0000000001dc7983 */ /* 0x001ea80000300a00 */
[----:B------:R-:W2:Y:S04]  /*2970*/  LDL.LU.64 R222, [R1+0x8] ;  /* 0x0000080001de7983 */ /* 0x000ea80000300a00 */
[----:B------:R-:W2:Y:S04]  /*2980*/  LDL.LU.64 R224, [R1+0x10] ;  /* 0x0000100001e07983 */ /* 0x000ea80000300a00 */
[----:B------:R-:W2:Y:S01]  /*2990*/  LDL.LU.64 R226, [R1+0x18] ;  /* 0x0000180001e27983 */ /* 0x000ea20000300a00 */
[----:B------:R-:W-:Y:S01]  /*29a0*/  R2UR UR4, R19 ;  /* 0x00000000130472ca */ /* 0x000fe200000e0000 */
[----:B------:R-:W-:Y:S01]  /*29b0*/  UMOV UR7, 0xc0000010 ;  /* 0xc000001000077882 */ /* 0x000fe20000000000 */
[----:B------:R-:W-:-:S11]  /*29c0*/  R2UR UR5, R5 ;  /* 0x00000000050572ca */ /* 0x000fd600000e0000 */
[----:B------:R-:W-:Y:S02]  /*29d0*/  UIMAD UR4, UR60, 0x180, UR4 ;  /* 0x000001803c0478a4 */ /* 0x000fe4000f8e0204 */
[----:B------:R-:W-:-:S03]  /*29e0*/  UIMAD UR6, UR60, 0x1e0, UR5 ;  /* 0x000001e03c0678a4 */ /* 0x000fc6000f8e0205 */
[----:B------:R-:W-:Y:S01]  /*29f0*/  UMOV UR5, 0xc0000010 ;  /* 0xc000001000057882 */ /* 0x000fe20000000000 */
[----:B------:R-:W-:Y:S01]  /*2a00*/  UIADD3 UR8, UR6, 0x20, URZ ;  /* 0x0000002006087890 */ /* 0x000fe2000fffe03f */
[----:B------:R-:W-:Y:S01]  /*2a10*/  UMOV UR16, UR4 ;  /* 0x0000000400107c82 */ /* 0x000fe20008000000 */
[----:B------:R-:W-:Y:S01]  /*2a20*/  UMOV UR17, UR5 ;  /* 0x0000000500117c82 */ /* 0x000fe20008000000 */
[----:B------:R-:W-:Y:S01]  /*2a30*/  UMOV UR19, 0xc0000010 ;  /* 0xc000001000137882 */ /* 0x000fe20000000000 */
[----:B------:R-:W-:-:S03]  /*2a40*/  UIADD3 UR10, UR6, 0x40, URZ ;  /* 0x00000040060a7890 */ /* 0x000fc6000fffe03f */
[----:B------:R-:W-:Y:S01]  /*2a50*/  UMOV UR18, UR8 ;  /* 0x0000000800127c82 */ /* 0x000fe20008000000 */
[----:B------:R-:W-:Y:S01]  /*2a60*/  UMOV UR8, UR4 ;  /* 0x0000000400087c82 */ /* 0x000fe20008000000 */
[----:B------:R-:W-:Y:S01]  /*2a70*/  UMOV UR9, UR5 ;  /* 0x0000000500097c82 */ /* 0x000fe20008000000 */
[----:B------:R-:W-:Y:S01]  /*2a80*/  UMOV UR11, 0xc0000010 ;  /* 0xc0000010000b7882 */ /* 0x000fe20000000000 */
[----:B------:R-:W-:Y:S01]  /*2a90*/  UIADD3 UR14, UR6, 0x60, URZ ;  /* 0x00000060060e7890 */ /* 0x000fe2000fffe03f */
[----:B------:R-:W-:Y:S01]  /*2aa0*/  UMOV UR12, UR4 ;  /* 0x00000004000c7c82 */ /* 0x000fe20008000000 */
[----:B------:R-:W-:Y:S01]  /*2ab0*/  UMOV UR13, UR5 ;  /* 0x00000005000d7c82 */ /* 0x000fe20008000000 */
[----:B------:R-:W-:Y:S01]  /*2ac0*/  UMOV UR15, 0xc0000010 ;  /* 0xc0000010000f7882 */ /* 0x000fe20000000000 */
[----:B---3--:R-:W-:-:S06]  /*2ad0*/  WARPGROUP.ARRIVE ;  /* 0x00000000000079c5 */ /* 0x008fcc0000000000 */
[----:B------:R-:W-:Y:S03]  /*2ae0*/  IGMMA.64x16x32.S8.S8 R184, gdesc[UR4], R184, gsb0 ;  /* 0x0060000004b879f1 */ /* 0x000fe600080410b8 */
[----:B------:R-:W-:Y:S02]  /*2af0*/  WARPGROUP.DEPBAR.LE gsb0, 0x0 ;  /* 0x00008000000079c5 */ /* 0x000fe40000010000 */
[----:B----4-:R-:W-:Y:S01]  /*2b00*/  WARPGROUP.ARRIVE ;  /* 0x00000000000079c5 */ /* 0x010fe20000000000 */
[----:B------:R-:W-:Y:S01]  /*2b10*/  UIADD3 UR22, UR6, 0xa0, URZ ;  /* 0x000000a006167890 */ /* 0x000fe2000fffe03f */
[----:B------:R-:W-:Y:S04]  /*2b20*/  STL.64 [R1+0x80], R184 ;  /* 0x000080b801007387 */ /* 0x000fe80000100a00 */
[----:B------:R-:W-:Y:S01]  /*2b30*/  IGMMA.64x16x32.S8.S8 R200, gdesc[UR16], R200, gsb0 ;  /* 0x0060000010c879f1 */ /* 0x000fe200080410c8 */
[----:B------:R-:W-:Y:S01]  /*2b40*/  UMOV UR20, UR4 ;  /* 0x0000000400147c82 */ /* 0x000fe20008000000 */
[----:B------:R-:W-:Y:S01]  /*2b50*/  UMOV UR21, UR5 ;  /* 0x0000000500157c82 */ /* 0x000fe20008000000 */
[----:B------:R-:W-:Y:S01]  /*2b60*/  UMOV UR23, 0xc0000010 ;  /* 0xc000001000177882 */ /* 0x000fe20000000000 */
[----:B------:R-:W-:Y:S01]  /*2b70*/  UIADD3 UR26, UR6, 0xc0, URZ ;  /* 0x000000c0061a7890 */ /* 0x000fe2000fffe03f */
[----:B------:R-:W-:Y:S01]  /*2b80*/  STL.64 [R1+0x88], R186 ;  /* 0x000088ba01007387 */ /* 0x000fe20000100a00 */
[----:B------:R-:W-:Y:S01]  /*2b90*/  UMOV UR16, UR18 ;  /* 0x0000001200107c82 */ /* 0x000fe20008000000 */
[----:B------:R-:W-:-:S02]  /*2ba0*/  WARPGROUP.DEPBAR.LE gsb0, 0x0 ;  /* 0x00008000000079c5 */ /* 0x000fc40000010000 */
[----:B--2---:R-:W-:Y:S01]  /*2bb0*/  WARPGROUP.ARRIVE ;  /* 0x00000000000079c5 */ /* 0x004fe20000000000 */
[----:B------:R-:W-:Y:S01]  /*2bc0*/  UMOV UR17, UR19 ;  /* 0x0000001300117c82 */ /* 0x000fe20008000000 */
[----:B------:R-:W-:Y:S01]  /*2bd0*/  UMOV UR24, UR4 ;  /* 0x0000000400187c82 */ /* 0x000fe20008000000 */
[----:B------:R-:W-:Y:S01]  /*2be0*/  UMOV UR25, UR5 ;  /* 0x0000000500197c82 */ /* 0x000fe20008000000 */
[----:B------:R-:W-:Y:S01]  /*2bf0*/  UMOV UR27, 0xc0000010 ;  /* 0xc0000010001b7882 */ /* 0x000fe20000000000 */
[----:B------:R-:W-:Y:S01]  /*2c00*/  UIADD3 UR30, UR6, 0xe0, URZ ;  /* 0x000000e0061e7890 */ /* 0x000fe2000fffe03f */
[----:B------:R-:W-:Y:S01]  /*2c10*/  IGMMA.64x16x32.S8.S8 R220, gdesc[UR8], R220, gsb0 ;  /* 0x0060000008dc79f1 */ /* 0x000fe200080410dc */
[----:B------:R-:W-:Y:S01]  /*2c20*/  UMOV UR28, UR4 ;  /* 0x00000004001c7c82 */ /* 0x000fe20008000000 */
[----:B------:R-:W-:Y:S01]  /*2c30*/  UMOV UR29, UR5 ;  /* 0x00000005001d7c82 */ /* 0x000fe20008000000 */
[----:B------:R-:W-:Y:S01]  /*2c40*/  UMOV UR31, 0xc0000010 ;  /* 0xc0000010001f7882 */ /* 0x000fe20000000000 */
[----:B------:R-:W-:Y:S01]  /*2c50*/  UIADD3 UR34, UR6, 0x100, URZ ;  /* 0x0000010006227890 */ /* 0x000fe2000fffe03f */
[----:B------:R-:W-:Y:S01]  /*2c60*/  STL.64 [R1+0x90], R188 ;  /* 0x000090bc01007387 */ /* 0x000fe20000100a00 */
[----:B------:R-:W-:Y:S01]  /*2c70*/  UIADD3 UR18, UR6, 0x80, URZ ;  /* 0x0000008006127890 */ /* 0x000fe2000fffe03f */
[----:B------:R-:W-:Y:S01]  /*2c80*/  UMOV UR19, 0xc0000010 ;  /* 0xc000001000137882 */ /* 0x000fe20000000000 */
[----:B------:R-:W-:Y:S01]  /*2c90*/  UMOV UR32, UR4 ;  /* 0x0000000400207c82 */ /* 0x000fe20008000000 */
[----:B------:R-:W-:Y:S01]  /*2ca0*/  UMOV UR33, UR5 ;  /* 0x0000000500217c82 */ /* 0x000fe20008000000 */
[----:B------:R-:W-:Y:S01]  /*2cb0*/  UMOV UR35, 0xc0000010 ;  /* 0xc000001000237882 */ /* 0x000fe20000000000 */
[----:B------:R-:W-:Y:S01]  /*2cc0*/  UIADD3 UR38, UR6, 0x120, URZ ;  /* 0x0000012006267890 */ /* 0x000fe2000fffe03f */
[----:B------:R0:W-:Y:S01]  /*2cd0*/  STL.64 [R1+0x98], R190 ;  /* 0x000098be01007387 */ /* 0x0001e20000100a00 */
[----:B------:R-:W-:Y:S01]  /*2ce0*/  UMOV UR36, UR4 ;  /* 0x0000000400247c82 */ /* 0x000fe20008000000 */
[----:B------:R-:W-:Y:S01]  /*2cf0*/  UMOV UR37, UR5 ;  /* 0x0000000500257c82 */ /* 0x000fe20008000000 */
[----:B------:R-:W-:Y:S01]  /*2d00*/  UMOV UR39, 0xc0000010 ;  /* 0xc000001000277882 */ /* 0x000fe20000000000 */
[----:B------:R-:W-:Y:S01]  /*2d10*/  UIADD3 UR42, UR6, 0x140, URZ ;  /* 0x00000140062a7890 */ /* 0x000fe2000fffe03f */
        /* <DEDUP_REMOVED lines=8> */
[----:B0-----:R-:W2:Y:S01]  /*2da0*/  LDL.LU.64 R190, [R1+0x150] ;  /* 0x0001500001be7983 */ /* 0x001ea20000300a00 */
[----:B------:R-:W-:Y:S01]  /*2db0*/  UMOV UR48, UR4 ;  /* 0x0000000400307c82 */ /* 0x000fe20008000000 */
[----:B------:R-:W-:Y:S01]  /*2dc0*/  UMOV UR49, UR5 ;  /* 0x0000000500317c82 */ /* 0x000fe20008000000 */
[----:B------:R-:W-:Y:S01]  /*2dd0*/  UMOV UR51, 0xc0000010 ;  /* 0xc000001000337882 */ /* 0x000fe20000000000 */
[----:B------:R-:W-:Y:S01]  /*2de0*/  UIADD3 UR54, UR6, 0x1a0, URZ ;  /* 0x000001a006367890 */ /* 0x000fe2000fffe03f */
[----:B------:R-:W2:Y:S01]  /*2df0*/  LDL.LU.64 R188, [R1+0x148] ;  /* 0x0001480001bc7983 */ /* 0x000ea20000300a00 */
        /* <DEDUP_REMOVED lines=9> */
[----:B------:R-:W2:Y:S04]  /*2e90*/  LDL.LU.64 R184, [R1+0x138] ;  /* 0x0001380001b87983 */ /* 0x000ea80000300a00 */
[----:B------:R-:W-:Y:S04]  /*2ea0*/  STL.64 [R1+0x40], R200 ;  /* 0x000040c801007387 */ /* 0x000fe80000100a00 */
[----:B------:R-:W-:Y:S01]  /*2eb0*/  STL.64 [R1+0x48], R202 ;  /* 0x000048ca01007387 */ /* 0x000fe20000100a00 */
[----:B------:R-:W-:-:S02]  /*2ec0*/  WARPGROUP.DEPBAR.LE gsb0, 0x0 ;  /* 0x00008000000079c5 */ /* 0x000fc40000010000 */
[----:B-----5:R-:W-:Y:S01]  /*2ed0*/  WARPGROUP.ARRIVE ;  /* 0x00000000000079c5 */ /* 0x020fe20000000000 */
[----:B------:R-:W-:Y:S04]  /*2ee0*/  STL.64 [R1+0x50], R204 ;  /* 0x000050cc01007387 */ /* 0x000fe80000100a00 */
[----:B------:R0:W-:Y:S01]  /*2ef0*/  STL.64 [R1+0x58], R206 ;  /* 0x000058ce01007387 */ /* 0x0001e20000100a00 */
[----:B------:R-:W-:Y:S01]  /*2f00*/  IGMMA.64x16x32.S8.S8 R208, gdesc[UR12], R208, gsb0 ;  /* 0x006000000cd079f1 */ /* 0x000fe200080410d0 */
[----:B------:R-:W-:Y:S01]  /*2f10*/  UMOV UR12, UR16 ;  /* 0x00000010000c7c82 */ /* 0x000fe20008000000 */
[----:B------:R-:W-:Y:S01]  /*2f20*/  UMOV UR13, UR17 ;  /* 0x00000011000d7c82 */ /* 0x000fe20008000000 */
[----:B------:R-:W-:Y:S01]  /*2f30*/  UMOV UR16, UR4 ;  /* 0x0000000400107c82 */ /* 0x000fe20008000000 */
[----:B------:R-:W-:Y:S01]  /*2f40*/  UMOV UR17, UR5 ;  /* 0x0000000500117c82 */ /* 0x000fe20008000000 */
[----:B0-----:R-:W3:Y:S04]  /*2f50*/  LDL.LU.64 R206, [R1+0x130] ;  /* 0x0001300001ce7983 */ /* 0x001ee80000300a00 */
[----:B------:R-:W3:Y:S04]  /*2f60*/  LDL.LU.64 R204, [R1+0x128] ;  /* 0x0001280001cc7983 */ /* 0x000ee80000300a00 */
[----:B------:R-:W3:Y:S04]  /*2f70*/  LDL.LU.64 R202, [R1+0x120] ;  /* 0x0001200001ca7983 */ /* 0x000ee80000300a00 */
[----:B------:R-:W3:Y:S04]  /*2f80*/  LDL.LU.64 R200, [R1+0x118] ;  /* 0x0001180001c87983 */ /* 0x000ee80000300a00 */
[----:B------:R-:W-:Y:S04]  /*2f90*/  STL.64 [R1], R220 ;  /* 0x000000dc01007387 */ /* 0x000fe80000100a00 */
[----:B------:R0:W-:Y:S04]  /*2fa0*/  STL.64 [R1+0x8], R222 ;  /* 0x000008de01007387 */ /* 0x0001e80000100a00 */
[----:B------:R-:W-:Y:S04]  /*2fb0*/  STL.64 [R1+0x10], R224 ;  /* 0x000010e001007387 */ /* 0x000fe80000100a00 */
[----:B------:R-:W-:Y:S04]  /*2fc0*/  STL.64 [R1+0x18], R226 ;  /* 0x000018e201007387 */ /* 0x000fe80000100a00 */
[----:B0-----:R-:W4:Y:S04]  /*2fd0*/  LDL.LU.64 R222, [R1+0x110] ;  /* 0x0001100001de7983 */ /* 0x001f280000300a00 */
[----:B------:R-:W4:Y:S01]  /*2fe0*/  LDL.LU.64 R220, [R1+0x108] ;  /* 0x0001080001dc7983 */ /* 0x000f220000300a00 */
[----:B------:R-:W-:-:S02]  /*2ff0*/  WARPGROUP.DEPBAR.LE gsb0, 0x0 ;  /* 0x00008000000079c5 */ /* 0x000fc40000010000 */
[----:B------:R-:W-:Y:S01]  /*3000*/  WARPGROUP.ARRIVE ;  /* 0x00000000000079c5 */ /* 0x000fe20000000000 */
[----:B------:R-:W-:Y:S04]  /*3010*/  STL.64 [R1+0xe0], R214 ;  /* 0x0000e0d601007387 */ /* 0x000fe80000100a00 */
[----:B------:R-:W-:Y:S01]  /*3020*/  STL.64 [R1+0xd8], R212 ;  /* 0x0000d8d401007387 */ /* 0x000fe20000100a00 */
[----:B------:R-:W-:Y:S03]  /*3030*/  IGMMA.64x16x32.S8.S8 R192, gdesc[UR16], R192, gsb0 ;  /* 0x0060000010c079f1 */ /* 0x000fe600080410c0 */
[----:B------:R-:W-:Y:S04]  /*3040*/  STL.64 [R1+0xd0], R210 ;  /* 0x0000d0d201007387 */ /* 0x000fe80000100a00 */
[----:B------:R0:W-:Y:S04]  /*3050*/  STL.64 [R1+0xc8], R208 ;  /* 0x0000c8d001007387 */ /* 0x0001e80000100a00 */
[----:B0-----:R-:W2:Y:S04]  /*3060*/  LDL.LU.64 R208, [R1+0x60] ;  /* 0x0000600001d07983 */ /* 0x001ea80000300a00 */
[----:B------:R-:W3:Y:S04]  /*3070*/  LDL.LU.64 R210, [R1+0x68] ;  /* 0x0000680001d27983 */ /* 0x000ee80000300a00 */
[----:B------:R-:W4:Y:S04]  /*3080*/  LDL.LU.64 R212, [R1+0x70] ;  /* 0x0000700001d47983 */ /* 0x000f280000300a00 */
[----:B------:R-:W2:Y:S01]  /*3090*/  LDL.LU.64 R214, [R1+0x78] ;  /* 0x0000780001d67983 */ /* 0x000ea20000300a00 */
[----:B------:R-:W-:-:S02]  /*30a0*/  WARPGROUP.DEPBAR.LE gsb0, 0x0 ;  /* 0x00008000000079c5 */ /* 0x000fc40000010000 */
[----:B------:R-:W-:-:S06]  /*30b0*/  WARPGROUP.ARRIVE ;  /* 0x00000000000079c5 */ /* 0x000fcc0000000000 */
[----:B------:R-:W-:Y:S03]  /*30c0*/  IGMMA.64x16x32.S8.S8 R176, gdesc[UR20], R176, gsb0 ;  /* 0x0060000014b079f1 */ /* 0x000fe600080410b0 */
[----:B------:R-:W-:Y:S02]  /*30d0*/  WARPGROUP.DEPBAR.LE gsb0, 0x0 ;  /* 0x00008000000079c5 */ /* 0x000fe40000010000 */
        /* <DEDUP_REMOVED lines=10> */
[----:B------:R-:W-:Y:S01]  /*3180*/  IGMMA.64x16x32.S8.S8 R112, gdesc[UR36], R112, gsb0 ;  /* 0x00600000247079f1 */ /* 0x000fe20008041070 */
[----:B--2---:R-:W-:Y:S04]  /*3190*/  STL.64 [R1+0x100], R214 ;  /* 0x000100d601007387 */ /* 0x004fe80000100a00 */
[----:B----4-:R-:W-:Y:S04]  /*31a0*/  STL.64 [R1+0xf8], R212 ;  /* 0x0000f8d401007387 */ /* 0x010fe80000100a00 */
[----:B---3--:R-:W-:Y:S04]  /*31b0*/  STL.64 [R1+0xf0], R210 ;  /* 0x0000f0d201007387 */ /* 0x008fe80000100a00 */
[----:B------:R0:W-:Y:S01]  /*31c0*/  STL.64 [R1+0xe8], R208 ;  /* 0x0000e8d001007387 */ /* 0x0001e20000100a00 */
[----:B------:R-:W-:-:S02]  /*31d0*/  WARPGROUP.DEPBAR.LE gsb0, 0x0 ;  /* 0x00008000000079c5 */ /* 0x000fc40000010000 */
[----:B------:R-:W-:Y:S01]  /*31e0*/  WARPGROUP.ARRIVE ;  /* 0x00000000000079c5 */ /* 0x000fe20000000000 */
[----:B0-----:R-:W2:Y:S04]  /*31f0*/  LDL.LU.64 R208, [R1+0x20] ;  /* 0x0000200001d07983 */ /* 0x001ea80000300a00 */
[----:B------:R-:W2:Y:S01]  /*3200*/  LDL.LU.64 R210, [R1+0x28] ;  /* 0x0000280001d27983 */ /* 0x000ea20000300a00 */
[----:B------:R-:W-:Y:S03]  /*3210*/  IGMMA.64x16x32.S8.S8 R96, gdesc[UR40], R96, gsb0 ;  /* 0x00600000286079f1 */ /* 0x000fe60008041060 */
[----:B------:R-:W2:Y:S04]  /*3220*/  LDL.LU.64 R212, [R1+0x30] ;  /* 0x0000300001d47983 */ /* 0x000ea80000300a00 */
[----:B------:R-:W2:Y:S01]  /*3230*/  LDL.LU.64 R214, [R1+0x38] ;  /* 0x0000380001d67983 */ /* 0x000ea20000300a00 */
[----:B------:R-:W-:Y:S01]  /*3240*/  UMOV UR4, UR12 ;  /* 0x0000000c00047c82 */ /* 0x000fe20008000000 */
[----:B------:R-:W-:Y:S01]  /*3250*/  UMOV UR5, UR13 ;  /* 0x0000000d00057c82 */ /* 0x000fe20008000000 */
        /* <DEDUP_REMOVED lines=39> */
[----:B------:R-:W-:-:S06]  /*34d0*/  WARPGROUP.ARRIVE ;  /* 0x00000000000079c5 */ /* 0x000fcc0000000000 */
[----:B------:R-:W-:Y:S01]  /*34e0*/  IGMMA.64x16x32.S8.S8 R24, gdesc[UR56], R24, gsb0 ;  /* 0x00600000381879f1 */ /* 0x000fe20008041018 */
[----:B------:R-:W-:Y:S01]  /*34f0*/  UMOV UR58, UR4 ;  /* 0x00000004003a7c82 */ /* 0x000fe20008000000 */
[----:B------:R-:W-:Y:S01]  /*3500*/  UMOV UR59, UR5 ;  /* 0x00000005003b7c82 */ /* 0x000fe20008000000 */
        /* <DEDUP_REMOVED lines=37> */
[----:B--2---:R-:W-:-:S06]  /*3760*/  WARPGROUP.ARRIVE ;  /* 0x00000000000079c5 */ /* 0x004fcc0000000000 */
[----:B------:R-:W-:Y:S03]  /*3770*/  IGMMA.64x16x32.S8.S8 R208, gdesc[UR56], R208, gsb0 ;  /* 0x0060000038d079f1 */ /* 0x000fe600080410d0 */
[----:B------:R-:W-:Y:S02]  /*3780*/  WARPGROUP.DEPBAR.LE gsb0, 0x0 ;  /* 0x00008000000079c5 */ /* 0x000fe40000010000 */
[----:B------:R-:W-:Y:S04]  /*3790*/  STL.64 [R1+0x20], R208 ;  /* 0x000020d001007387 */ /* 0x000fe80000100a00 */
[----:B------:R-:W-:Y:S04]  /*37a0*/  STL.64 [R1+0x28], R210 ;  /* 0x000028d201007387 */ /* 0x000fe80000100a00 */
[----:B------:R-:W-:Y:S04]  /*37b0*/  STL.64 [R1+0x30], R212 ;  /* 0x000030d401007387 */ /* 0x000fe80000100a00 */
[----:B------:R0:W-:Y:S04]  /*37c0*/  STL.64 [R1+0x38], R214 ;  /* 0x000038d601007387 */ /* 0x0001e80000100a00 */
[----:B0-----:R-:W2:Y:S04]  /*37d0*/  LDL.LU.64 R214, [R1+0x100] ;  /* 0x0001000001d67983 */ /* 0x001ea80000300a00 */
[----:B------:R-:W2:Y:S04]  /*37e0*/  LDL.LU.64 R212, [R1+0xf8] ;  /* 0x0000f80001d47983 */ /* 0x000ea80000300a00 */
[----:B------:R-:W2:Y:S04]  /*37f0*/  LDL.LU.64 R210, [R1+0xf0] ;  /* 0x0000f00001d27983 */ /* 0x000ea80000300a00 */
[----:B------:R-:W2:Y:S01]  /*3800*/  LDL.LU.64 R208, [R1+0xe8] ;  /* 0x0000e80001d07983 */ /* 0x000ea20000300a00 */
[----:B------:R-:W-:Y:S01]  /*3810*/  UMOV UR4, UR56 ;  /* 0x0000003800047c82 */ /* 0x000fe20008000000 */
[----:B------:R-:W-:Y:S01]  /*3820*/  UMOV UR5, UR57 ;  /* 0x0000003900057c82 */ /* 0x000fe20008000000 */
[----:B--2---:R-:W-:-:S06]  /*3830*/  WARPGROUP.ARRIVE ;  /* 0x00000000000079c5 */ /* 0x004fcc0000000000 */
[----:B------:R-:W-:Y:S03]  /*3840*/  IGMMA.64x16x32.S8.S8 R208, gdesc[UR4], R208, gsb0 ;  /* 0x0060000004d079f1 */ /* 0x000fe600080410d0 */
        /* <DEDUP_REMOVED lines=10> */
[----:B------:R-:W-:Y:S01]  /*38f0*/  BPT.TRAP 0x1 ;  /* 0x000000040000795c */ /* 0x000fe20000300000 */
.L_x_28:
[----:B-1----:R-:W2:Y:S04]  /*3900*/  LDL R4, [R1+0xa0] ;  /* 0x0000a00001047983 */ /* 0x002ea80000100800 */
[----:B------:R-:W3:Y:S04]  /*3910*/  LDL R7, [R1+0xa4] ;  /* 0x0000a40001077983 */ /* 0x000ee80000100800 */
[----:B------:R-:W4:Y:S01]  /*3920*/  LDL R6, [R1+0xa8] ;  /* 0x0000a80001067983 */ /* 0x000f220000100800 */
[----:B--2---:R-:W-:-:S13]  /*3930*/  ISETP.NE.AND P1, PT, R4, RZ, PT ;  /* 0x000000ff0400720c */ /* 0x004fda0003f25270 */
[----:B------:R-:W-:-:S05]  /*3940*/  @P1 LEA R4, R0, UR61, 0x3 ;  /* 0x0000003d00041c11 */ /* 0x000fca000f8e18ff */
[----:B------:R-:W-:-:S05]  /*3950*/  @P1 VIADD R4, R4, 0x80 ;  /* 0x0000008004041836 */ /* 0x000fca0000000000 */
[----:B---3--:R-:W-:-:S04]  /*3960*/  @P1 PRMT R4, R7, 0x654, R4 ;  /* 0x0000065407041816 */ /* 0x008fc80000000004 */
[----:B------:R1:W-:Y:S01]  /*3970*/  @P1 SYNCS.ARRIVE.TRANS64.RED.A1T0 RZ, [R4+URZ], RZ ;  /* 0x000000ff04ff19a7 */ /* 0x0003e2000810043f */
[----:B----4-:R-:W-:-:S13]  /*3980*/  ISETP.GT.U32.AND P1, PT, R6, 0x1, PT ;  /* 0x000000010600780c */ /* 0x010fda0003f24070 */
[----:B-1----:R-:W-:Y:S05]  /*3990*/  @P1 BRA `(.L_x_29) ;  /* 0x0000000000041947 */ /* 0x002fea0003800000 */
[----:B------:R-:W-:Y:S01]  /*39a0*/  BPT.TRAP 0x1 ;  /* 0x000000040000795c */ /* 0x000fe20000300000 */
.L_x_29:
[----:B------:R-:W-:Y:S01]  /*39b0*/  UIADD3 UR60, UR60, 0x1, URZ ;  /* 0x000000013c3c7890 */ /* 0x000fe2000fffe03f */
[C---:B------:R-:W-:Y:S01]  /*39c0*/  ISETP.GT.AND P2, PT, R3.reuse, 0x1, PT ;  /* 0x000000010300780c */ /* 0x040fe20003f44270 */
[----:B------:R-:W-:Y:S02]  /*39d0*/  VIADD R0, R0, 0x1 ;  /* 0x0000000100007836 */ /* 0x000fe40000000000 */
[----:B------:R-:W-:Y:S01]  /*39e0*/  UISETP.NE.AND UP0, UPT, UR60, 0x10, UPT ;  /* 0x000000103c00788c */ /* 0x000fe2000bf05270 */
[----:B------:R-:W-:Y:S02]  /*39f0*/  VIADD R3, R3, 0xffffffff ;  /* 0xffffffff03037836 */ /* 0x000fe40000000000 */
[C---:B------:R-:W-:Y:S01]  /*3a00*/  ISETP.NE.AND P1, PT, R0.reuse, 0x10, PT ;  /* 0x000000100000780c */ /* 0x040fe20003f25270 */
[----:B------:R-:W-:Y:S02]  /*3a10*/  USEL UR4, URZ, 0x1, UP0 ;  /* 0x000000013f047887 */ /* 0x000fe40008000000 */
[----:B------:R-:W-:Y:S01]  /*3a20*/  USEL UR60, UR60, URZ, UP0 ;  /* 0x0000003f3c3c7287 */ /* 0x000fe20008000000 */
[----:B------:R-:W-:-:S03]  /*3a30*/  SEL R0, R0, RZ, P1 ;  /* 0x000000ff00007207 */ /* 0x000fc60000800000 */
[----:B------:R-:W-:Y:S01]  /*3a40*/  LOP3.LUT R2, R2, UR4, RZ, 0x3c, !PT ;  /* 0x0000000402027c12 */ /* 0x000fe2000f8e3cff */
[----:B------:R-:W-:Y:S07]  /*3a50*/  @P2 BRA `(.L_x_30) ;  /* 0xffffffec00442947 */ /* 0x000fee000383ffff */
.L_x_23:
[----:B------:R1:W5:Y:S01]  /*3a60*/  LDL R6, [R1+0xb4] ;  /* 0x0000b40001067983 */ /* 0x0003620000100800 */
[----:B------:R-:W2:Y:S03]  /*3a70*/  LDC R0, c[0x0][0x28c] ;  /* 0x0000a300ff007b82 */ /* 0x000ea60000000800 */
[----:B------:R1:W5:Y:S01]  /*3a80*/  LDL R4, [R1+0xc4] ;  /* 0x0000c40001047983 */ /* 0x0003620000100800 */
[----:B--2---:R-:W-:-:S13]  /*3a90*/  ISETP.GE.AND P1, PT, R0, 0x1, PT ;  /* 0x000000010000780c */ /* 0x004fda0003f26270 */
[----:B-1----:R-:W-:Y:S05]  /*3aa0*/  @!P1 BRA `(.L_x_31) ;  /* 0x0000000000689947 */ /* 0x002fea0003800000 */
[----:B------:R-:W-:Y:S05]  /*3ab0*/  @!P0 BRA `(.L_x_32) ;  /* 0x0000000000048947 */ /* 0x000fea0003800000 */
[----:B------:R-:W-:Y:S01]  /*3ac0*/  BPT.TRAP 0x1 ;  /* 0x000000040000795c */ /* 0x000fe20000300000 */
.L_x_32:
[----:B------:R-:W2:Y:S04]  /*3ad0*/  LDL R2, [R1+0xa0] ;  /* 0x0000a00001027983 */ /* 0x000ea80000100800 */
[----:B------:R-:W3:Y:S01]  /*3ae0*/  LDL R0, [R1+0xa8] ;  /* 0x0000a80001007983 */ /* 0x000ee20000100800 */
[----:B------:R-:W-:Y:S01]  /*3af0*/  BSSY B0, `(.L_x_33) ;  /* 0x0000013000007945 */ /* 0x000fe20003800000 */
[----:B--2---:R-:W-:Y:S02]  /*3b00*/  ISETP.NE.AND P0, PT, R2, RZ, PT ;  /* 0x000000ff0200720c */ /* 0x004fe40003f05270 */
[----:B---3--:R-:W-:-:S11]  /*3b10*/  ISETP.GT.U32.AND P1, PT, R0, 0x1, PT ;  /* 0x000000010000780c */ /* 0x008fd60003f24070 */
[----:B------:R-:W-:Y:S05]  /*3b20*/  @!P0 BRA `(.L_x_34) ;  /* 0x00000000003c8947 */ /* 0x000fea0003800000 */
[----:B------:R-:W2:Y:S01]  /*3b30*/  LDL R2, [R1+0xa4] ;  /* 0x0000a40001027983 */ /* 0x000ea20000100800 */
[----:B-----5:R-:W-:Y:S01]  /*3b40*/  R2UR UR7, R4 ;  /* 0x00000000040772ca */ /* 0x020fe200000e0000 */
[----:B------:R-:W1:Y:S01]  /*3b50*/  S2UR UR6, SR_CgaCtaId ;  /* 0x00000000000679c3 */ /* 0x000e620000008800 */
[----:B------:R-:W-:-:S11]  /*3b60*/  R2UR UR5, R6 ;  /* 0x00000000060572ca */ /* 0x000fd600000e0000 */
[----:B------:R-:W-:-:S04]  /*3b70*/  UISETP.LT.AND UP0, UPT, UR7, 0x1, UPT ;  /* 0x000000010700788c */ /* 0x000fc8000bf01270 */
[----:B------:R-:W-:-:S04]  /*3b80*/  USEL UR4, UR7, 0x1, UP0 ;  /* 0x0000000107047887 */ /* 0x000fc80008000000 */
[----:B------:R-:W-:-:S03]  /*3b90*/  UIADD3 UR4, UR5, UR7, -UR4 ;  /* 0x0000000705047290 */ /* 0x000fc6000fffe804 */
[----:B------:R-:W-:Y:S01]  /*3ba0*/  UMOV UR5, 0x400 ;  /* 0x0000040000057882 */ /* 0x000fe20000000000 */
[----:B------:R-:W-:Y:S02]  /*3bb0*/  USHF.L.U32 UR4, UR4, 0x3, URZ ;  /* 0x0000000304047899 */ /* 0x000fe4000800063f */
[----:B-1----:R-:W-:Y:S02]  /*3bc0*/  ULEA UR5, UR6, UR5, 0x18 ;  /* 0x0000000506057291 */ /* 0x002fe4000f8ec03f */
[----:B------:R-:W-:-:S04]  /*3bd0*/  ULOP3.LUT UR4, UR4, 0x78, URZ, 0xc0, !UPT ;  /* 0x0000007804047892 */ /* 0x000fc8000f8ec03f */
[----:B------:R-:W-:-:S06]  /*3be0*/  UIADD3 UR4, UR5, 0x80, UR4 ;  /* 0x0000008005047890 */ /* 0x000fcc000fffe004 */
[----:B------:R-:W-:-:S05]  /*3bf0*/  IMAD.U32 R0, RZ, RZ, UR4 ;  /* 0x00000004ff007e24 */ /* 0x000fca000f8e00ff */
[----:B--2---:R-:W-:-:S04]  /*3c00*/  PRMT R0, R2, 0x654, R0 ;  /* 0x0000065402007816 */ /* 0x004fc80000000000 */
[----:B------:R1:W-:Y:S03]  /*3c10*/  SYNCS.ARRIVE.TRANS64.RED.A1T0 RZ, [R0+URZ], RZ ;  /* 0x000000ff00ff79a7 */ /* 0x0003e6000810043f */
.L_x_34:
[----:B------:R-:W-:Y:S05]  /*3c20*/  BSYNC B0 ;  /* 0x0000000000007941 */ /* 0x000fea0003800000 */
.L_x_33:
[----:B------:R-:W-:Y:S05]  /*3c30*/  @P1 BRA `(.L_x_31) ;  /* 0x0000000000041947 */ /* 0x000fea0003800000 */
[----:B------:R-:W-:Y:S01]  /*3c40*/  BPT.TRAP 0x1 ;  /* 0x000000040000795c */ /* 0x000fe20000300000 */
.L_x_31:
[----:B------:R-:W2:Y:S01]  /*3c50*/  LDL.LU R2, [R1+0xb8] ;  /* 0x0000b80001027983 */ /* 0x000ea20000300800 */
[----:B-----5:R-:W-:Y:S01]  /*3c60*/  R2UR UR5, R6 ;  /* 0x00000000060572ca */ /* 0x020fe200000e0000 */
[----:B------:R-:W-:Y:S01]  /*3c70*/  ULDC UR4, c[0x0][0x284] ;  /* 0x0000a10000047ab9 */ /* 0x000fe20000000800 */
[----:B------:R-:W-:Y:S01]  /*3c80*/  R2UR UR6, R4 ;  /* 0x00000000040672ca */ /* 0x000fe200000e0000 */
[----:B-1----:R-:W3:Y:S01]  /*3c90*/  LDL.LU R0, [R1+0xbc] ;  /* 0x0000bc0001007983 */ /* 0x002ee20000300800 */
[----:B------:R-:W-:Y:S01]  /*3ca0*/  ULDC.64 UR8, c[0x0][0x5d0] ;  /* 0x0001740000087ab9 */ /* 0x000fe20000000a00 */
[----:B------:R-:W1:Y:S02]  /*3cb0*/  S2R R3, SR_TID.X ;  /* 0x0000000000037919 */ /* 0x000e640000002100 */
[----:B-1----:R-:W-:Y:S01]  /*3cc0*/  SHF.R.U32.HI R19, RZ, 0x7, R3 ;  /* 0x00000007ff137819 */ /* 0x002fe20000011603 */
[C---:B------:R-:W-:Y:S01]  /*3cd0*/  IMAD.SHL.U32 R21, R3.reuse, 0x2, RZ ;  /* 0x0000000203157824 */ /* 0x040fe200078e00ff */
[----:B------:R-:W-:-:S02]  /*3ce0*/  LOP3.LUT R13, R3, 0x60, RZ, 0xc0, !PT ;  /* 0x00000060030d7812 */ /* 0x000fc400078ec0ff */
[----:B------:R-:W-:Y:S02]  /*3cf0*/  LOP3.LUT R19, R19, 0x1, RZ, 0xc0, !PT ;  /* 0x0000000113137812 */ /* 0x000fe400078ec0ff */
[----:B------:R-:W-:-:S03]  /*3d00*/  SHF.R.U32.HI R13, RZ, 0x1, R13 ;  /* 0x00000001ff0d7819 */ /* 0x000fc6000001160d */
[----:B------:R-:W-:Y:S01]  /*3d10*/  IMAD.SHL.U32 R12, R19, 0x40, RZ ;  /* 0x00000040130c7824 */ /* 0x000fe200078e00ff */
[----:B--2---:R-:W-:Y:S02]  /*3d20*/  R2UR UR7, R2 ;  /* 0x00000000020772ca */ /* 0x004fe400000e0000 */
[----:B------:R-:W1:Y:S01]  /*3d30*/  LDC R2, c[0x0][0x288] ;  /* 0x0000a200ff027b82 */ /* 0x000e620000000800 */
[----:B---3--:R-:W-:Y:S01]  /*3d40*/  IMAD R20, R0, 0xf0, RZ ;  /* 0x000000f000147824 */ /* 0x008fe200078e02ff */
[----:B------:R-:W-:-:S05]  /*3d50*/  LOP3.LUT R0, R3, 0x3, RZ, 0xc0, !PT ;  /* 0x0000000303007812 */ /* 0x000fca00078ec0ff */
[----:B-1----:R-:W-:Y:S01]  /*3d60*/  IMAD R0, R0, -0x2, R2 ;  /* 0xfffffffe00007824 */ /* 0x002fe200078e0202 */
[----:B------:R-:W-:Y:S02]  /*3d70*/  ISETP.GE.AND P0, PT, R20, R2, PT ;  /* 0x000000021400720c */ /* 0x000fe40003f06270 */
[----:B------:R-:W-:Y:S01]  /*3d80*/  SHF.R.U32.HI R2, RZ, 0x2, R3 ;  /* 0x00000002ff027819 */ /* 0x000fe20000011603 */
[----:B------:R-:W-:Y:S01]  /*3d90*/  IMAD.IADD R0, R0, 0x1, -R20 ;  /* 0x0000000100007824 */ /* 0x000fe200078e0a14 */
[----:B------:R-:W-:Y:S01]  /*3da0*/  LOP3.LUT R20, R20, 0x6, R21, 0xf8, !PT ;  /* 0x0000000614147812 */ /* 0x000fe200078ef815 */
[----:B------:R-:W-:Y:S01]  /*3db0*/  IMAD.MOV.U32 R3, RZ, RZ, -0x1 ;  /* 0xffffffffff037424 */ /* 0x000fe200078e00ff */
[----:B------:R-:W-:Y:S02]  /*3dc0*/  LOP3.LUT R2, R2, 0x7, RZ, 0xc0, !PT ;  /* 0x0000000702027812 */ /* 0x000fe400078ec0ff */
[----:B------:R-:W-:Y:S02]  /*3dd0*/  SHF.R.S32.HI R21, RZ, 0x1f, R20 ;  /* 0x0000001fff157819 */ /* 0x000fe40000011414 */
[----:B------:R-:W-:-:S02]  /*3de0*/  LOP3.LUT R12, R12, 0x40, R2, 0xe2, !PT ;  /* 0x000000400c0c7812 */ /* 0x000fc400078ee202 */
[-C--:B------:R-:W-:Y:S01]  /*3df0*/  IADD3 R2, RZ, -R13.reuse, -R2 ;  /* 0x8000000dff027210 */ /* 0x080fe20007ffe802 */
[----:B------:R-:W-:Y:S01]  /*3e00*/  IMAD.WIDE.U32 R4, R22, UR8, R20 ;  /* 0x0000000816047c25 */ /* 0x000fe2000f8e0014 */
[----:B------:R-:W-:-:S03]  /*3e10*/  LOP3.LUT R12, R12, R13, RZ, 0xfc, !PT ;  /* 0x0000000d0c0c7212 */ /* 0x000fc600078efcff */
[----:B------:R-:W-:Y:S02]  /*3e20*/  IMAD R19, R19, -0x40, R2 ;  /* 0xffffffc013137824 */ /* 0x000fe400078e0202 */
[----:B------:R-:W-:Y:S02]  /*3e30*/  IMAD R2, R23, 0xc0, RZ ;  /* 0x000000c017027824 */ /* 0x000fe400078e02ff */
[----:B------:R-:W-:-:S03]  /*3e40*/  IMAD.MOV.U32 R13, RZ, RZ, RZ ;  /* 0x000000ffff0d7224 */ /* 0x000fc600078e00ff */
[C---:B------:R-:W-:Y:S01]  /*3e50*/  IADD3 R19, -R2.reuse, UR4, R19 ;  /* 0x0000000402137c10 */ /* 0x040fe2000fffe113 */
[----:B------:R-:W-:Y:S01]  /*3e60*/  IMAD.WIDE R12, R23, 0xc0, R12 ;  /* 0x000000c0170c7825 */ /* 0x000fe200078e020c */
[----:B------:R-:W-:Y:S01]  /*3e70*/  ISETP.GE.OR P0, PT, R2, UR4, P0 ;  /* 0x0000000402007c0c */ /* 0x000fe20008706670 */
[----:B------:R-:W-:Y:S01]  /*3e80*/  UIADD3 UR4, UR6, UR5, URZ ;  /* 0x0000000506047290 */ /* 0x000fe2000fffe03f */
[----:B------:R-:W-:-:S03]  /*3e90*/  SHF.R.S32.HI R23, RZ, 0x1f, R22 ;  /* 0x0000001fff177819 */ /* 0x000fc60000011416 */
[----:B------:R-:W-:Y:S02]  /*3ea0*/  USHF.R.U32.HI UR5, URZ, 0x4, UR4 ;  /* 0x000000043f057899 */ /* 0x000fe40008011604 */
[----:B------:R-:W-:Y:S01]  /*3eb0*/  UISETP.GT.U32.AND UP0, UPT, UR4, 0xf, UPT ;  /* 0x0000000f0400788c */ /* 0x000fe2000bf04070 */
[----:B------:R-:W-:Y:S01]  /*3ec0*/  IMAD R2, R23, UR8, RZ ;  /* 0x0000000817027c24 */ /* 0x000fe2000f8e02ff */
[----:B------:R-:W-:Y:S02]  /*3ed0*/  ULOP3.LUT UR5, UR5, 0x1, URZ, 0xc0, !UPT ;  /* 0x0000000105057892 */ /* 0x000fe4000f8ec03f */
[----:B------:R-:W-:Y:S01]  /*3ee0*/  UISETP.LT.U32.AND UP0, UPT, UR6, 0x10, UP0 ;  /* 0x000000100600788c */ /* 0x000fe20008701070 */
[----:B------:R-:W-:Y:S01]  /*3ef0*/  IMAD R2, R22, UR9, R2 ;  /* 0x0000000916027c24 */ /* 0x000fe2000f8e0202 */
[----:B------:R-:W-:Y:S02]  /*3f00*/  UISETP.NE.U32.AND UP1, UPT, UR5, 0x1, UPT ;  /* 0x000000010500788c */ /* 0x000fe4000bf25070 */
[----:B------:R-:W-:Y:S01]  /*3f10*/  ULOP3.LUT UR4, UR4, 0xf, URZ, 0xc0, !UPT ;  /* 0x0000000f04047892 */ /* 0x000fe2000f8ec03f */
[----:B------:R-:W-:Y:S01]  /*3f20*/  IMAD.IADD R5, R5, 0x1, R2 ;  /* 0x0000000105057824 */ /* 0x000fe200078e0202 */
[----:B------:R-:W-:-:S02]  /*3f30*/  UISETP.GT.U32.AND UP1, UPT, UR6, 0xf, !UP1 ;  /* 0x0000000f0600788c */ /* 0x000fc4000cf24070 */
[----:B------:R-:W-:Y:S02]  /*3f40*/  USEL UR6, URZ, 0x1, !UP0 ;  /* 0x000000013f067887 */ /* 0x000fe4000c000000 */
[----:B------:R-:W-:Y:S01]  /*3f50*/  USEL UR5, URZ, 0x1, !UP1 ;  /* 0x000000013f057887 */ /* 0x000fe2000c800000 */
[----:B------:R-:W-:-:S03]  /*3f60*/  IMAD.U32 R2, RZ, RZ, UR4 ;  /* 0x00000004ff027e24 */ /* 0x000fc6000f8e00ff */
[----:B------:R-:W-:Y:S02]  /*3f70*/  ULOP3.LUT UR7, UR5, UR7, UR6, 0x96, !UPT ;  /* 0x0000000705077292 */ /* 0x000fe4000f8e9606 */
[----:B------:R1:W-:Y:S04]  /*3f80*/  STL [R1+0xb4], R2 ;  /* 0x0000b40201007387 */ /* 0x0003e80000100800 */
[----:B-1----:R-:W-:-:S05]  /*3f90*/  IMAD.U32 R2, RZ, RZ, UR7 ;  /* 0x00000007ff027e24 */ /* 0x002fca000f8e00ff */
[----:B------:R1:W-:Y:S04]  /*3fa0*/  STL [R1+0xb8], R2 ;  /* 0x0000b80201007387 */ /* 0x0003e80000100800 */
[----:B------:R1:W-:Y:S01]  /*3fb0*/  STL [R1+0xc0], R3 ;  /* 0x0000c00301007387 */ /* 0x0003e20000100800 */
[----:B------:R-:W-:Y:S05]  /*3fc0*/  @P0 BRA `(.L_x_35) ;  /* 0x000000d800d40947 */ /* 0x000fea0003800000 */
[----:B-1----:R-:W1:Y:S01]  /*3fd0*/  LDC.64 R2, c[0x0][0x5c8] ;  /* 0x00017200ff027b82 */ /* 0x002e620000000a00 */
[----:B------:R-:W-:Y:S01]  /*3fe0*/  ULDC.64 UR4, c[0x0][0x5c0] ;  /* 0x0001700000047ab9 */ /* 0x000fe20000000a00 */
[----:B------:R-:W-:Y:S01]  /*3ff0*/  BSSY B0, `(.L_x_35) ;  /* 0x0000db2000007945 */ /* 0x000fe20003800000 */
[-C--:B-1----:R-:W-:Y:S01]  /*4000*/  IMAD R6, R13, R2.reuse, RZ ;  /* 0x000000020d067224 */ /* 0x082fe200078e02ff */
[----:B------:R-:W-:Y:S01]  /*4010*/  SHF.L.U64.HI R11, R2, 0x3, R3 ;  /* 0x00000003020b7819 */ /* 0x000fe20000010203 */
[----:B------:R-:W-:-:S04]  /*4020*/  IMAD.WIDE.U32 R4, R12, R2, R4 ;  /* 0x000000020c047225 */ /* 0x000fc800078e0004 */
[----:B------:R-:W-:Y:S02]  /*4030*/  IMAD R6, R12, R3, R6 ;  /* 0x000000030c067224 */ /* 0x000fe400078e0206 */
[----:B------:R-:W-:Y:S02]  /*4040*/  IMAD.SHL.U32 R10, R2, 0x8, RZ ;  /* 0x00000008020a7824 */ /* 0x000fe400078e00ff */
[----:B------:R-:W-:Y:S01]  /*4050*/  IMAD.IADD R5, R5, 0x1, R6 ;  /* 0x0000000105057824 */ /* 0x000fe200078e0206 */
[----:B------:R-:W-:Y:S01]  /*4060*/  IADD3 R6, P0, R4, UR4, RZ ;  /* 0x0000000404067c10 */ /* 0x000fe2000ff1e0ff */
[----:B------:R-:W-:-:S03]  /*4070*/  IMAD R4, R3, 0x78, RZ ;  /* 0x0000007803047824 */ /* 0x000fc600078e02ff */
[----:B------:R-:W-:Y:S02]  /*4080*/  IADD3.X R7, R5, UR5, RZ, P0, !PT ;  /* 0x0000000505077c10 */ /* 0x000fe400087fe4ff */
[----:B------:R-:W-:-:S05]  /*4090*/  IADD3 R8, P0, R10, R6, RZ ;  /* 0x000000060a087210 */ /* 0x000fca0007f1e0ff */
[----:B------:R-:W-:Y:S01]  /*40a0*/  IMAD.X R9, R11, 0x1, R7, P0 ;  /* 0x000000010b097824 */ /* 0x000fe200000e0607 */
[----:B------:R-:W-:Y:S01]  /*40b0*/  ISETP.NE.AND P0, PT, R18, RZ, PT ;  /* 0x000000ff1200720c */ /* 0x000fe20003f05270 */
[----:B------:R-:W-:-:S04]  /*40c0*/  IMAD.WIDE.U32 R2, R2, 0x78, R8 ;  /* 0x0000007802027825 */ /* 0x000fc800078e0008 */
[----:B------:R-:W-:Y:S01]  /*40d0*/  IMAD.IADD R5, R3, 0x1, R4 ;  /* 0x0000000103057824 */ /* 0x000fe200078e0204 */
[----:B------:R-:W-:Y:S01]  /*40e0*/  IADD3 R10, P1, R10, R2, RZ ;  /* 0x000000020a0a7210 */ /* 0x000fe20007f3e0ff */
[----:B------:R-:W-:-:S04]  /*40f0*/  IMAD.MOV.U32 R4, RZ, RZ, R2 ;  /* 0x000000ffff047224 */ /* 0x000fc800078e0002 */
[----:B------:R-:W-:Y:S02]  /*4100*/  IMAD.X R11, R11, 0x1, R5, P1 ;  /* 0x000000010b0b7824 */ /* 0x000fe400008e0605 */
[----:B------:R-:W-:Y:S06]  /*4110*/  @!P0 BRA `(.L_x_36) ;  /* 0x000000a800888947 */ /* 0x000fec0003800000 */
[----:B------:R-:W1:Y:S01]  /*4120*/  LDC.64 R14, c[0x0][0x5b0] ;  /* 0x00016c00ff0e7b82 */ /* 0x000e620000000a00 */
[----:B------:R-:W-:Y:S01]  /*4130*/  ULDC.64 UR4, c[0x0][0x5b8] ;  /* 0x00016e0000047ab9 */ /* 0x000fe20000000a00 */
[----:B------:R-:W-:Y:S01]  /*4140*/  ISETP.GE.AND P3, PT, R19, 0x1, PT ;  /* 0x000000011300780c */ /* 0x000fe20003f66270 */
[----:B------:R-:W-:Y:S01]  /*4150*/  IMAD R23, R23, UR4, RZ ;  /* 0x0000000417177c24 */ /* 0x000fe2000f8e02ff */
[----:B------:R-:W-:Y:S01]  /*4160*/  BSSY B1, `(.L_x_37) ;  /* 0x000000f000017945 */ /* 0x000fe20003800000 */
[----:B------:R-:W-:Y:S01]  /*4170*/  IMAD.WIDE.U32 R228, R22, UR4, R20 ;  /* 0x0000000416e47c25 */ /* 0x000fe2000f8e0014 */
[----:B------:R-:W-:Y:S02]  /*4180*/  ISETP.LT.OR P1, PT, R0, 0x1, !P3 ;  /* 0x000000010000780c */ /* 0x000fe40005f21670 */
[----:B------:R-:W2:Y:S01]  /*4190*/  LDC.64 R224, c[0x0][0x5a8] ;  /* 0x00016a00ffe07b82 */ /* 0x000ea20000000a00 */
[----:B------:R-:W-:Y:S02]  /*41a0*/  IMAD R22, R22, UR5, R23 ;  /* 0x0000000516167c24 */ /* 0x000fe4000f8e0217 */
[----:B------:R-:W-:-:S02]  /*41b0*/  IMAD.MOV.U32 R226, RZ, RZ, R228 ;  /* 0x000000ffffe27224 */ /* 0x000fc400078e00e4 */
[----:B------:R-:W-:Y:S02]  /*41c0*/  IMAD.IADD R227, R229, 0x1, R22 ;  /* 0x00000001e5e37824 */ /* 0x000fe400078e0216 */
[-C--:B-1----:R-:W-:Y:S02]  /*41d0*/  IMAD R20, R13, R14.reuse, RZ ;  /* 0x0000000e0d147224 */ /* 0x082fe400078e02ff */
[----:B------:R-:W-:-:S04]  /*41e0*/  IMAD.WIDE.U32 R2, R12, R14, R226 ;  /* 0x0000000e0c027225 */ /* 0x000fc800078e00e2 */
[----:B------:R-:W-:Y:S01]  /*41f0*/  IMAD R21, R12, R15, R20 ;  /* 0x0000000f0c157224 */ /* 0x000fe200078e0214 */
[----:B--2---:R-:W-:-:S04]  /*4200*/  IADD3 R22, P0, R2, R224, RZ ;  /* 0x000000e002167210 */ /* 0x004fc80007f1e0ff */
[----:B------:R-:W-:Y:S01]  /*4210*/  IADD3.X R23, R225, R3, R21, P0, !PT ;  /* 0x00000003e1177210 */ /* 0x000fe200007fe415 */
[----:B------:R-:W-:Y:S08]  /*4220*/  @P1 BRA `(.L_x_38) ;  /* 0x0000000000081947 */ /* 0x000ff00003800000 */
[----:B------:R-:W-:Y:S02]  /*4230*/  ULDC.64 UR4, c[0x0][0x208] ;  /* 0x0000820000047ab9 */ /* 0x000fe40000000a00 */
[----:B------:R1:W5:Y:S03]  /*4240*/  LDG.E.U8 R16, desc[UR4][R22.64] ;  /* 0x0000000416107981 */ /* 0x000366000c1e1100 */
.L_x_38:
[----:B------:R-:W-:Y:S05]  /*4250*/  BSYNC B1 ;  /* 0x0000000000017941 */ /* 0x000fea0003800000 */
.L_x_37:
[----:B------:R-:W2:Y:S01]  /*4260*/  LDL.LU R3, [R1+0x80] ;  /* 0x0000800001037983 */ /* 0x000ea20000300800 */
[----:B-----5:R-:W-:Y:S01]  /*4270*/  LOP3.LUT R2, R16, 0xffff, RZ, 0xc0, !PT ;  /* 0x0000ffff10027812 */ /* 0x020fe200078ec0ff */
[----:B------:R-:W-:Y:S01]  /*4280*/  ULDC.64 UR4, c[0x0][0x208] ;  /* 0x0000820000047ab9 */ /* 0x000fe20000000a00 */
[----:B------:R-:W-:Y:S01]  /*4290*/  ISETP.LT.OR P0, PT, R0, 0x2, !P3 ;  /* 0x000000020000780c */ /* 0x000fe20005f01670 */
[----:B------:R-:W-:Y:S01]  /*42a0*/  BSSY B1, `(.L_x_39) ;  /* 0x000000a000017945 */ /* 0x000fe20003800000 */
[----:B------:R-:W-:-:S05]  /*42b0*/  PRMT R2, R2, 0x8880, RZ ;  /* 0x0000888002027816 */ /* 0x000fca00000000ff */
[----:B------:R-:W-:-:S04]  /*42c0*/  IMAD R2, R2, R18, RZ ;  /* 0x0000001202027224 */ /* 0x000fc800078e02ff */
[----:B--2---:R-:W-:-:S05]  /*42d0*/  @!P1 IMAD R3, R3, R17, R2 ;  /* 0x0000001103039224 */ /* 0x004fca00078e0202 */
[----:B------:R2:W-:Y:S01]  /*42e0*/  @!P1 STG.E.U8 desc[UR4][R6.64], R3 ;  /* 0x0000000306009986 */ /* 0x0005e2000c101104 */
[----:B------:R-:W-:Y:S05]  /*42f0*/  @P0 BRA `(.L_x_40) ;  /* 0x0000000000100947 */ /* 0x000fea0003800000 */
[----:B------:R-:W-:Y:S02]  /*4300*/  ULDC.64 UR4, c[0x0][0x208] ;  /* 0x0000820000047ab9 */ /* 0x000fe40000000a00 */
[----:B------:R-:W3:Y:S02]  /*4310*/  LDG.E.U8 R16, desc[UR4][R22.64+0x1] ;  /* 0x0000010416107981 */ /* 0x000ee4000c1e1100 */
[----:B---3--:R-:W-:-:S05]  /*4320*/  PRMT R2, R16, 0x8880, RZ ;  /* 0x0000888010027816 */ /* 0x008fca00000000ff */
[----:B------:R-:W-:-:S07]  /*4330*/  IMAD R2, R2, R18, RZ ;  /* 0x0000001202027224 */ /* 0x000fce00078e02ff */
.L_x_40:
[----:B------:R-:W-:Y:S05]  /*4340*/  BSYNC B1 ;  /* 0x0000000000017941 */ /* 0x000fea0003800000 */
.L_x_39:
[----:B--2---:R-:W2:Y:S01]  /*4350*/  LDL.LU R3, [R1+0x84] ;  /* 0x0000840001037983 */ /* 0x004ea20000300800 */
[----:B------:R-:W-:Y:S01]  /*4360*/  ULDC.64 UR4, c[0x0][0x208] ;  /* 0x0000820000047ab9 */ /* 0x000fe20000000a00 */
[----:B------:R-:W-:Y:S01]  /*4370*/  IMAD.SHL.U32 R20, R14, 0x8, RZ ;  /* 0x000000080e147824 */ /* 0x000fe200078e00ff */
[----:B------:R-:W-:Y:S01]  /*4380*/  BSSY B1, `(.L_x_41) ;  /* 0x0000011000017945 */ /* 0x000fe20003800000 */
[----:B--2---:R-:W-:-:S05]  /*4390*/  @!P0 IMAD R3, R3, R17, R2 ;  /* 0x0000001103038224 */ /* 0x004fca00078e0202 */
[----:B------:R2:W-:Y:S01]  /*43a0*/  @!P0 STG.E.U8 desc[UR4][R6.64+0x1], R3 ;  /* 0x0000010306008986 */ /* 0x0005e2000c101104 */
[----:B------:R-:W-:-:S04]  /*43b0*/  ISETP.GE.AND P0, PT, R19, 0x9, PT ;  /* 0x000000091300780c */ /* 0x000fc80003f06270 */
[----:B------:R-:W-:Y:S01]  /*43c0*/  ISETP.LT.OR P4, PT, R0, 0x1, !P0 ;  /* 0x000000010000780c */ /* 0x000fe20004781670 */
[----:B--2---:R-:W-:Y:S01]  /*43d0*/  IMAD.MOV.U32 R3, RZ, RZ, R21 ;  /* 0x000000ffff037224 */ /* 0x004fe200078e0015 */
[----:B------:R-:W-:-:S05]  /*43e0*/  SHF.L.U64.HI R21, R14, 0x3, R15 ;  /* 0x000000030e157819 */ /* 0x000fca000001020f */
[----:B------:R2:W-:Y:S02]  /*43f0*/  STL.64 [R1+0x80], R20 ;  /* 0x0000801401007387 */ /* 0x0005e40000100a00 */
[----:B--2---:R-:W-:-:S04]  /*4400*/  IMAD.WIDE.U32 R20, R12, R14, R20 ;  /* 0x0000000e0c147225 */ /* 0x004fc800078e0014 */
[----:B------:R-:W-:Y:S01]  /*4410*/  IMAD.IADD R3, R3, 0x1, R21 ;  /* 0x0000000103037824 */ /* 0x000fe200078e0215 */
[----:B------:R-:W-:-:S04]  /*4420*/  IADD3 R20, P1, P2, R228, R224, R20 ;  /* 0x000000e0e4147210 */ /* 0x000fc80007a3e014 */
[----:B------:R-:W-:Y:S01]  /*4430*/  IADD3.X R21, R227, R225, R3, P1, P2 ;  /* 0x000000e1e3157210 */ /* 0x000fe20000fe4403 */
[----:B------:R-:W-:Y:S08]  /*4440*/  @P4 BRA `(.L_x_42) ;  /* 0x0000000000104947 */ /* 0x000ff00003800000 */
[----:B------:R-:W-:Y:S02]  /*4450*/  ULDC.64 UR4, c[0x0][0x208] ;  /* 0x0000820000047ab9 */ /* 0x000fe40000000a00 */
[----:B------:R-:W2:Y:S02]  /*4460*/  LDG.E.U8 R16, desc[UR4][R20.64] ;  /* 0x0000000414107981 */ /* 0x000ea4000c1e1100 */
[----:B--2---:R-:W-:-:S05]  /*4470*/  PRMT R2, R16, 0x8880, RZ ;  /* 0x0000888010027816 */ /* 0x004fca00000000ff */
[----:B------:R-:W-:-:S07]  /*4480*/  IMAD R2, R2, R18, RZ ;  /* 0x0000001202027224 */ /* 0x000fce00078e02ff */
.L_x_42:
[----:B------:R-:W-:Y:S05]  /*4490*/  BSYNC B1 ;  /* 0x0000000000017941 */ /* 0x000fea0003800000 */
.L_x_41:
[----:B------:R-:W2:Y:S01]  /*44a0*/  LDL.LU R3, [R1+0x88] ;  /* 0x0000880001037983 */ /* 0x000ea20000300800 */
[----:B------:R-:W-:Y:S01]  /*44b0*/  ISETP.LT.OR P1, PT, R0, 0x2, !P0 ;  /* 0x000000020000780c */ /* 0x000fe20004721670 */
[----:B------:R-:W-:Y:S01]  /*44c0*/  ULDC.64 UR4, c[0x0][0x208] ;  /* 0x0000820000047ab9 */ /* 0x000fe20000000a00 */
[----:B------:R-:W-:Y:S01]  /*44d0*/  BSSY B1, `(.L_x_43) ;  /* 0x0000008000017945 */ /* 0x000fe20003800000 */
[----:B--2---:R-:W-:-:S05]  /*44e0*/  @!P4 IMAD R3, R3, R17, R2 ;  /* 0x000000110303c224 */ /* 0x004fca00078e0202 */
[----:B------:R2:W-:Y:S05]  /*44f0*/  @!P4 STG.E.U8 desc[UR4][R8.64], R3 ;  /* 0x000000030800c986 */ /* 0x0005ea000c101104 */
[----:B------:R-:W-:Y:S05]  /*4500*/  @P1 BRA `(.L_x_44) ;  /* 0x0000000000101947 */ /* 0x000fea0003800000 */
[----:B------:R-:W-:Y:S02]  /*4510*/  ULDC.64 UR4, c[0x0][0x208] ;  /* 0x0000820000047ab9 */ /* 0x000fe40000000a00 */
[----:B------:R-:W3:Y:S02]  /*4520*/  LDG.E.U8 R16, desc[UR4][R20.64+0x1] ;  /* 0x0000010414107981 */ /* 0x000ee4000c1e1100 */
[----:B---3--:R-:W-:-:S05]  /*4530*/  PRMT R2, R16, 0x8880, RZ ;  /* 0x0000888010027816 */ /* 0x008fca00000000ff */
[----:B------:R-:W-:-:S07]  /*4540*/  IMAD R2, R2, R18, RZ ;  /* 0x0000001202027224 */ /* 0x000fce00078e02ff */
.L_x_44:
[----:B------:R-:W-:Y:S05]  /*4550*/  BSYNC B1 ;  /* 0x0000000000017941 */ /* 0x000fea0003800000 */
.L_x_43:
[----:B--2---:R-:W2:Y:S01]  /*4560*/  LDL.LU R3, [R1+0x8c] ;  /* 0x00008c0001037983 */ /* 0x004ea20000300800 */
[----:B------:R-:W-:Y:S01]  /*4570*/  ULDC.64 UR4, c[0x0][0x208] ;  /* 0x0000820000047ab9 */ /* 0x000fe20000000a00 */
[----:B------:R-:W-:Y:S01]  /*4580*/  BSSY B1, `(.L_x_45) ;  /* 0x0000009000017945 */ /* 0x000fe20003800000 */
[----:B--2---:R-:W-:-:S05]  /*4590*/  @!P1 IMAD R3, R3, R17, R2 ;  /* 0x0000001103039224 */ /* 0x004fca00078e0202 */
[----:B------:R2:W-:Y:S01]  /*45a0*/  @!P1 STG.E.U8 desc[UR4][R8.64+0x1], R3 ;  /* 0x0000010308009986 */ /* 0x0005e2000c101104 */
[----:B------:R-:W-:-:S13]  /*45b0*/  ISETP.LT.OR P1, PT, R0, 0x9, !P3 ;  /* 0x000000090000780c */ /* 0x000fda0005f21670 */
[----:B--2---:R-:W-:Y:S05]  /*45c0*/  @P1 BRA `(.L_x_46) ;  /* 0x0000000000101947 */ /* 0x004fea0003800000 */
[----:B------:R-:W-:Y:S02]  /*45d0*/  ULDC.64 UR4, c[0x0][0x208] ;  /* 0x0000820000047ab9 */ /* 0x000fe40000000a00 */
[----:B------:R-:W2:Y:S02]  /*45e0*/  LDG.E.U8 R16, desc[UR4][R22.64+0x8] ;  /* 0x0000080416107981 */ /* 0x000ea4000c1e1100 */
[----:B--2---:R-:W-:-:S05]  /*45f0*/  PRMT R2, R16, 0x8880, RZ ;  /* 0x0000888010027816 */ /* 0x004fca00000000ff */
[----:B------:R-:W-:-:S07]  /*4600*/  IMAD R2, R2, R18, RZ ;  /* 0x0000001202027224 */ /* 0x000fce00078e02ff */
.L_x_46:
[----:B------:R-:W-:Y:S05]  /*4610*/  BSYNC B1 ;  /* 0x0000000000017941 */ /* 0x000fea0003800000 */
.L_x_45:
[----:B------:R-:W2:Y:S04]  /*4620*/  LDL.LU R3, [R1+0x90] ;  /* 0x0000900001037983 */ /* 0x000ea80000300800 */
[----:B------:R3:W-:Y:S04]  /*4630*/  STL.64 [R1+0xc8], R4 ;  /* 0x0000c80401007387 */ /* 0x0007e80000100a00 */
[----:B---3--:R-:W3:Y:S01]  /*4640*/  LDL.LU.64 R4, [R1+0x80] ;  /* 0x0000800001047983 */ /* 0x008ee20000300a00 */
[----:B------:R-:W-:Y:S01]  /*4650*/  ULDC.64 UR4, c[0x0][0x208] ;  /* 0x0000820000047ab9 */ /* 0x000fe20000000a00 */
[----:B--2---:R-:W-:-:S05]  /*4660*/  @!P1 IMAD R3, R3, R17, R2 ;  /* 0x0000001103039224 */ /* 0x004fca00078e0202 */
[----:B------:R2:W-:Y:S02]  /*4670*/  @!P1 STG.E.U8 desc[UR4][R6.64+0x8], R3 ;  /* 0x0000080306009986 */ /* 0x0005e4000c101104 */
[----:B--2---:R-:W-:-:S05]  /*4680*/  IADD3 R3, P1, R12, 0x80, RZ ;  /* 0x000000800c037810 */ /* 0x004fca0007f3e0ff */
[----:B------:R-:W-:-:S04]  /*4690*/  IMAD.X R12, RZ, RZ, R13, P1 ;  /* 0x000000ffff0c7224 */ /* 0x000fc800008e060d */
[-C--:B------:R-:W-:Y:S02]  /*46a0*/  IMAD R229, R12, R14.reuse, RZ ;  /* 0x0000000e0ce57224 */ /* 0x080fe400078e02ff */
[----:B---3--:R-:W-:-:S04]  /*46b0*/  IMAD.WIDE.U32 R12, R3, R14, R4 ;  /* 0x0000000e030c7225 */ /* 0x008fc800078e0004 */
[----:B------:R-:W-:Y:S01]  /*46c0*/  IMAD.WIDE.U32 R4, R3, R14, R226 ;  /* 0x0000000e03047225 */ /* 0x000fe200078e00e2 */
[----:B------:R-:W-:-:S03]  /*46d0*/  IADD3 R12, P1, P2, R228, R224, R12 ;  /* 0x000000e0e40c7210 */ /* 0x000fc60007a3e00c */
[----:B------:R-:W-:Y:S01]  /*46e0*/  IMAD R3, R3, R15, R229 ;  /* 0x0000000f03037224 */ /* 0x000fe200078e02e5 */
[----:B------:R-:W-:Y:S01]  /*46f0*/  IADD3 R14, P4, R4, R224, RZ ;  /* 0x000000e0040e7210 */ /* 0x000fe20007f9e0ff */
[----:B------:R-:W-:Y:S02]  /*4700*/  BSSY B1, `(.L_x_47) ;  /* 0x000000c000017945 */ /* 0x000fe40003800000 */
[----:B------:R-:W-:Y:S01]  /*4710*/  IMAD.IADD R13, R3, 0x1, R13 ;  /* 0x00000001030d7824 */ /* 0x000fe200078e020d */
[----:B------:R-:W-:Y:S02]  /*4720*/  IADD3.X R15, R225, R5, R3, P4, !PT ;  /* 0x00000005e10f7210 */ /* 0x000fe400027fe403 */
[----:B------:R2:W5:Y:S01]  /*4730*/  LDL.LU.64 R4, [R1+0xc8] ;  /* 0x0000c80001047983 */ /* 0x0005620000300a00 */
[C---:B------:R-:W-:Y:S02]  /*4740*/  ISETP.LT.OR P4, PT, R0.reuse, 0xa, !P3 ;  /* 0x0000000a0000780c */ /* 0x040fe40005f81670 */
[----:B------:R-:W-:-:S02]  /*4750*/  ISETP.LT.OR P5, PT, R0, 0x9, !P0 ;  /* 0x000000090000780c */ /* 0x000fc400047a1670 */
[----:B------:R-:W-:-:S09]  /*4760*/  IADD3.X R13, R227, R225, R13, P1, P2 ;  /* 0x000000e1e30d7210 */ /* 0x000fd20000fe440d */
[----:B--2---:R-:W-:Y:S05]  /*4770*/  @P4 BRA `(.L_x_48) ;  /* 0x0000000000104947 */ /* 0x004fea0003800000 */
[----:B------:R-:W-:Y:S02]  /*4780*/  ULDC.64 UR4, c[0x0][0x208] ;  /* 0x0000820000047ab9 */ /* 0x000fe40000000a00 */
[----:B------:R-:W2:Y:S02]  /*4790*/  LDG.E.U8 R16, desc[UR4][R22.64+0x9] ;  /* 0x0000090416107981 */ /* 0x000ea4000c1e1100 */
[----:B--2---:R-:W-:-:S05]  /*47a0*/  PRMT R2, R16, 0x8880, RZ ;  /* 0x0000888010027816 */ /* 0x004fca00000000ff */
[----:B------:R-:W-:-:S07]  /*47b0*/  IMAD R2, R2, R18, RZ ;  /* 0x0000001202027224 */ /* 0x000fce00078e02ff */
.L_x_48:
[----:B------:R-:W-:Y:S05]  /*47c0*/  BSYNC B1 ;  /* 0x0000000000017941 */ /* 0x000fea0003800000 */
.L_x_47:
[----:B------:R-:W2:Y:S01]  /*47d0*/  LDL.LU R3, [R1+0x94] ;  /* 0x0000940001037983 */ /* 0x000ea20000300800 */
[----:B------:R-:W-:Y:S01]  /*47e0*/  ULDC.64 UR4, c[0x0][0x208] ;  /* 0x0000820000047ab9 */ /* 0x000fe20000000a00 */
[----:B------:R-:W-:Y:S01]  /*47f0*/  BSSY B1, `(.L_x_49) ;  /* 0x0000008000017945 */ /* 0x000fe20003800000 */
[----:B--2---:R-:W-:-:S05]  /*4800*/  @!P4 IMAD R3, R3, R17, R2 ;  /* 0x000000110303c224 */ /* 0x004fca00078e0202 */
[----:B------:R2:W-:Y:S01]  /*4810*/  @!P4 STG.E.U8 desc[UR4][R6.64+0x9], R3 ;  /* 0x000009030600c986 */ /* 0x0005e2000c101104 */
[----:B------:R-:W-:Y:S05]  /*4820*/  @P5 BRA `(.L_x_50) ;  /* 0x0000000000105947 */ /* 0x000fea0003800000 */
[----:B------:R-:W-:Y:S02]  /*4830*/  ULDC.64 UR4, c[0x0][0x208] ;  /* 0x0000820000047ab9 */ /* 0x000fe40000000a00 */
[----:B------:R-:W3:Y:S02]  /*4840*/  LDG.E.U8 R16, desc[UR4][R20.64+0x8] ;  /* 0x0000080414107981 */ /* 0x000ee4000c1e1100 */
[----:B---3--:R-:W-:-:S05]  /*4850*/  PRMT R2, R16, 0x8880, RZ ;  /* 0x0000888010027816 */ /* 0x008fca00000000ff */
[----:B------:R-:W-:-:S07]  /*4860*/  IMAD R2, R2, R18, RZ ;  /* 0x0000001202027224 */ /* 0x000fce00078e02ff */
.L_x_50:
[----:B------:R-:W-:Y:S05]  /*4870*/  BSYNC B1 ;  /* 0x0000000000017941 */ /* 0x000fea0003800000 */
.L_x_49:
[----:B--2---:R-:W2:Y:S01]  /*4880*/  LDL.LU R3, [R1+0x98] ;  /* 0x0000980001037983 */ /* 0x004ea20000300800 */
[C---:B------:R-:W-:Y:S01]  /*4890*/  ISETP.LT.OR P2, PT, R0.reuse, 0xa, !P0 ;  /* 0x0000000a0000780c */ /* 0x040fe20004741670 */
[----:B------:R-:W-:Y:S01]  /*48a0*/  ULDC.64 UR4, c[0x0][0x208] ;  /* 0x0000820000047ab9 */ /* 0x000fe20000000a00 */
[----:B------:R-:W-:Y:S01]  /*48b0*/  ISETP.GE.AND P1, PT, R19, 0x81, PT ;  /* 0x000000811300780c */ /* 0x000fe20003f26270 */
[----:B------:R-:W-:Y:S03]  /*48c0*/  BSSY B1, `(.L_x_51) ;  /* 0x0000009000017945 */ /* 0x000fe60003800000 */
[----:B------:R-:W-:Y:S01]  /*48d0*/  ISETP.LT.OR P4, PT, R0, 0x1, !P1 ;  /* 0x000000010000780c */ /* 0x000fe20004f81670 */
[----:B--2---:R-:W-:-:S05]  /*48e0*/  @!P5 IMAD R3, R3, R17, R2 ;  /* 0x000000110303d224 */ /* 0x004fca00078e0202 */
[----:B------:R2:W-:Y:S01]  /*48f0*/  @!P5 STG.E.U8 desc[UR4][R8.64+0x8], R3 ;  /* 0x000008030800d986 */ /* 0x0005e2000c101104 */
[----:B------:R-:W-:Y:S06]  /*4900*/  @P2 BRA `(.L_x_52) ;  /* 0x0000000000102947 */ /* 0x000fec0003800000 */
[----:B------:R-:W-:Y:S02]  /*4910*/  ULDC.64 UR4, c[0x0][0x208] ;  /* 0x0000820000047ab9 */ /* 0x000fe40000000a00 */
[----:B------:R-:W3:Y:S02]  /*4920*/  LDG.E.U8 R16, desc[UR4][R20.64+0x9] ;  /* 0x0000090414107981 */ /* 0x000ee4000c1e1100 */
[----:B---3--:R-:W-:-:S05]  /*4930*/  PRMT R2, R16, 0x8880, RZ ;  /* 0x0000888010027816 */ /* 0x008fca00000000ff */
[----:B------:R-:W-:-:S07]  /*4940*/  IMAD R2, R2, R18, RZ ;  /* 0x0000001202027224 */ /* 0x000fce00078e02ff */
.L_x_52:
[----:B------:R-:W-:Y:S05]  /*4950*/  BSYNC B1 ;  /* 0x0000000000017941 */ /* 0x000fea0003800000 */
.L_x_51:
[----:B--2---:R-:W2:Y:S01]  /*4960*/  LDL.LU R3, [R1+0x9c] ;  /* 0x00009c0001037983 */ /* 0x004ea20000300800 */
        /* <DEDUP_REMOVED lines=9> */
.L_x_54:
[----:B------:R-:W-:Y:S05]  /*4a00*/  BSYNC B1 ;  /* 0x0000000000017941 */ /* 0x000fea0003800000 */
.L_x_53:
[----:B--2---:R-:W2:Y:S01]  /*4a10*/  LDL.LU R3, [R1+0x60] ;  /* 0x0000600001037983 */ /* 0x004ea20000300800 */
[----:B------:R-:W-:Y:S01]  /*4a20*/  ULDC.64 UR4, c[0x0][0x208] ;  /* 0x0000820000047ab9 */ /* 0x000fe20000000a00 */
[----:B------:R-:W-:Y:S01]  /*4a30*/  ISETP.GE.AND P2, PT, R19, 0x89, PT ;  /* 0x000000891300780c */ /* 0x000fe20003f46270 */
[----:B------:R-:W-:Y:S03]  /*4a40*/  BSSY B1, `(.L_x_55) ;  /* 0x000000a000017945 */ /* 0x000fe60003800000 */
[----:B------:R-:W-:Y:S01]  /*4a50*/  ISETP.LT.OR P5, PT, R0, 0x1, !P2 ;  /* 0x000000010000780c */ /* 0x000fe200057a1670 */
[----:B--2---:R-:W-:-:S05]  /*4a60*/  @!P4 IMAD R3, R3, R17, R2 ;  /* 0x000000110303c224 */ /* 0x004fca00078e0202 */
[----:B-----5:R2:W-:Y:S01]  /*4a70*/  @!P4 STG.E.U8 desc[UR4][R4.64], R3 ;  /* 0x000000030400c986 */ /* 0x0205e2000c101104 */
[----:B------:R-:W-:-:S13]  /*4a80*/  ISETP.LT.OR P4, PT, R0, 0x2, !P1 ;  /* 0x000000020000780c */ /* 0x000fda0004f81670 */
[----:B--2---:R-:W-:Y:S05]  /*4a90*/  @P4 BRA `(.L_x_56) ;  /* 0x0000000000104947 */ /* 0x004fea0003800000 */
[----:B------:R-:W-:Y:S02]  /*4aa0*/  ULDC.64 UR4, c[0x0][0x208] ;  /* 0x0000820000047ab9 */ /* 0x000fe40000000a00 */
[----:B------:R-:W2:Y:S02]  /*4ab0*/  LDG.E.U8 R16, desc[UR4][R14.64+0x1] ;  /* 0x000001040e107981 */ /* 0x000ea4000c1e1100 */
[----:B--2---:R-:W-:-:S05]  /*4ac0*/  PRMT R2, R16, 0x8880, RZ ;  /* 0x0000888010027816 */ /* 0x004fca00000000ff */
[----:B------:R-:W-:-:S07]  /*4ad0*/  IMAD R2, R2, R18, RZ ;  /* 0x0000001202027224 */ /* 0x000fce00078e02ff */
.L_x_56:
[----:B------:R-:W-:Y:S05]  /*4ae0*/  BSYNC B1 ;  /* 0x0000000000017941 */ /* 0x000fea0003800000 */
.L_x_55:
        /* <DEDUP_REMOVED lines=10> */
.L_x_58:
[----:B------:R-:W-:Y:S05]  /*4b90*/  BSYNC B1 ;  /* 0x0000000000017941 */ /* 0x000fea0003800000 */
.L_x_57:
[----:B--2---:R-:W2:Y:S01]  /*4ba0*/  LDL.LU R3, [R1+0x68] ;  /* 0x0000680001037983 */ /* 0x004ea20000300800 */
[----:B------:R-:W-:Y:S01]  /*4bb0*/  ISETP.LT.OR P4, PT, R0, 0x2, !P2 ;  /* 0x000000020000780c */ /* 0x000fe20005781670 */
[----:B------:R-:W-:Y:S01]  /*4bc0*/  ULDC.64 UR4, c[0x0][0x208] ;  /* 0x0000820000047ab9 */ /* 0x000fe20000000a00 */
[----:B------:R-:W-:Y:S01]  /*4bd0*/  BSSY B1, `(.L_x_59) ;  /* 0x0000009000017945 */ /* 0x000fe20003800000 */
[----:B--2---:R-:W-:-:S05]  /*4be0*/  @!P5 IMAD R3, R3, R17, R2 ;  /* 0x000000110303d224 */ /* 0x004fca00078e0202 */
[----:B------:R2:W-:Y:S01]  /*4bf0*/  @!P5 STG.E.U8 desc[UR4][R10.64], R3 ;  /* 0x000000030a00d986 */ /* 0x0005e2000c101104 */
[----:B------:R-:W-:-:S04]  /*4c00*/  ISETP.LT.OR P5, PT, R0, 0x9, !P1 ;  /* 0x000000090000780c */ /* 0x000fc80004fa1670 */
[----:B------:R-:W-:Y:S09]  /*4c10*/  @P4 BRA `(.L_x_60) ;  /* 0x0000000000104947 */ /* 0x000ff20003800000 */
[----:B------:R-:W-:Y:S02]  /*4c20*/  ULDC.64 UR4, c[0x0][0x208] ;  /* 0x0000820000047ab9 */ /* 0x000fe40000000a00 */
[----:B------:R-:W3:Y:S02]  /*4c30*/  LDG.E.U8 R16, desc[UR4][R12.64+0x1] ;  /* 0x000001040c107981 */ /* 0x000ee4000c1e1100 */
[----:B---3--:R-:W-:-:S05]  /*4c40*/  PRMT R2, R16, 0x8880, RZ ;  /* 0x0000888010027816 */ /* 0x008fca00000000ff */
[----:B------:R-:W-:-:S07]  /*4c50*/  IMAD R2, R2, R18, RZ ;  /* 0x0000001202027224 */ /* 0x000fce00078e02ff */
.L_x_60:
[----:B------:R-:W-:Y:S05]  /*4c60*/  BSYNC B1 ;  /* 0x0000000000017941 */ /* 0x000fea0003800000 */
.L_x_59:
        /* <DEDUP_REMOVED lines=10> */
.L_x_62:
[----:B------:R-:W-:Y:S05]  /*4d10*/  BSYNC B1 ;  /* 0x0000000000017941 */ /* 0x000fea0003800000 */
.L_x_61:
        /* <DEDUP_REMOVED lines=12> */
.L_x_64:
[----:B------:R-:W-:Y:S05]  /*4de0*/  BSYNC B1 ;  /* 0x0000000000017941 */ /* 0x000fea0003800000 */
.L_x_63:
        /* <DEDUP_REMOVED lines=10> */
.L_x_66:
[----:B------:R-:W-:Y:S05]  /*4e90*/  BSYNC B1 ;  /* 0x0000000000017941 */ /* 0x000fea0003800000 */
.L_x_65:
        /* <DEDUP_REMOVED lines=12> */
.L_x_68:
[----:B------:R-:W-:Y:S05]  /*4f60*/  BSYNC B1 ;  /* 0x0000000000017941 */ /* 0x000fea0003800000 */
.L_x_67:
        /* <DEDUP_REMOVED lines=10> */
.L_x_70:
[----:B------:R-:W-:Y:S05]  /*5010*/  BSYNC B1 ;  /* 0x0000000000017941 */ /* 0x000fea0003800000 */
.L_x_69:
        /* <DEDUP_REMOVED lines=12> */
.L_x_72:
[----:B------:R-:W-:Y:S05]  /*50e0*/  BSYNC B1 ;  /* 0x0000000000017941 */ /* 0x000fea0003800000 */
.L_x_71:
        /* <DEDUP_REMOVED lines=10> */
.L_x_74:
[----:B------:R-:W-:Y:S05]  /*5190*/  BSYNC B1 ;  /* 0x0000000000017941 */ /* 0x000fea0003800000 */
.L_x_73:
        /* <DEDUP_REMOVED lines=12> */
.L_x_76:
[----:B------:R-:W-:Y:S05]  /*5260*/  BSYNC B1 ;  /* 0x0000000000017941 */ /* 0x000fea0003800000 */
.L_x_75:
        /* <DEDUP_REMOVED lines=10> */
.L_x_78:
[----:B------:R-:W-:Y:S05]  /*5310*/  BSYNC B1 ;  /* 0x0000000000017941 */ /* 0x000fea0003800000 */
.L_x_77:
        /* <DEDUP_REMOVED lines=12> */
.L_x_80:
[----:B------:R-:W-:Y:S05]  /*53e0*/  BSYNC B1 ;  /* 0x0000000000017941 */ /* 0x000fea0003800000 */
.L_x_79:
        /* <DEDUP_REMOVED lines=10> */
.L_x_82:
[----:B------:R-:W-:Y:S05]  /*5490*/  BSYNC B1 ;  /* 0x0000000000017941 */ /* 0x000fea0003800000 */
.L_x_81:
        /* <DEDUP_REMOVED lines=12> */
.L_x_84:
[----:B------:R-:W-:Y:S05]  /*5560*/  BSYNC B1 ;  /* 0x0000000000017941 */ /* 0x000fea0003800000 */
.L_x_83:
        /* <DEDUP_REMOVED lines=10> */
.L_x_86:
[----:B------:R-:W-:Y:S05]  /*5610*/  BSYNC B1 ;  /* 0x0000000000017941 */ /* 0x000fea0003800000 */
.L_x_85:
        /* <DEDUP_REMOVED lines=12> */
.L_x_88:
[----:B------:R-:W-:Y:S05]  /*56e0*/  BSYNC B1 ;  /* 0x0000000000017941 */ /* 0x000fea0003800000 */
.L_x_87:
        /* <DEDUP_REMOVED lines=10> */
.L_x_90:
[----:B------:R-:W-:Y:S05]  /*5790*/  BSYNC B1 ;  /* 0x0000000000017941 */ /* 0x000fea0003800000 */
.L_x_89:
        /* <DEDUP_REMOVED lines=12> */
.L_x_92:
[----:B------:R-:W-:Y:S05]  /*5860*/  BSYNC B1 ;  /* 0x0000000000017941 */ /* 0x000fea0003800000 */
.L_x_91:
        /* <DEDUP_REMOVED lines=10> */
.L_x_94:
[----:B------:R-:W-:Y:S05]  /*5910*/  BSYNC B1 ;  /* 0x0000000000017941 */ /* 0x000fea0003800000 */
.L_x_93:
        /* <DEDUP_REMOVED lines=12> */
.L_x_96:
[----:B------:R-:W-:Y:S05]  /*59e0*/  BSYNC B1 ;  /* 0x0000000000017941 */ /* 0x000fea0003800000 */
.L_x_95:
        /* <DEDUP_REMOVED lines=10> */
.L_x_98:
[----:B------:R-:W-:Y:S05]  /*5a90*/  BSYNC B1 ;  /* 0x0000000000017941 */ /* 0x000fea0003800000 */
.L_x_97:
        /* <DEDUP_REMOVED lines=12> */
.L_x_100:
[----:B------:R-:W-:Y:S05]  /*5b60*/  BSYNC B1 ;  /* 0x0000000000017941 */ /* 0x000fea0003800000 */
.L_x_99:
        /* <DEDUP_REMOVED lines=10> */
.L_x_102:
[----:B------:R-:W-:Y:S05]  /*5c10*/  BSYNC B1 ;  /* 0x0000000000017941 */ /* 0x000fea0003800000 */
.L_x_101:
[----:B--2---:R-:W2:Y:S01]  /*5c20*/  LDL.LU R3, [R1] ;  /* 0x0000000001037983 */ /* 0x004ea20000300800 */
        /* <DEDUP_REMOVED lines=11> */
.L_x_104:
[----:B------:R-:W-:Y:S05]  /*5ce0*/  BSYNC B1 ;  /* 0x0000000000017941 */ /* 0x000fea0003800000 */
.L_x_103:
        /* <DEDUP_REMOVED lines=10> */
.L_x_106:
[----:B------:R-:W-:Y:S05]  /*5d90*/  BSYNC B1 ;  /* 0x0000000000017941 */ /* 0x000fea0003800000 */
.L_x_105:
        /* <DEDUP_REMOVED lines=12> */
.L_x_108:
[----:B------:R-:W-:Y:S05]  /*5e60*/  BSYNC B1 ;  /* 0x0000000000017941 */ /* 0x000fea0003800000 */
.L_x_107:
        /* <DEDUP_REMOVED lines=10> */
.L_x_110:
[----:B------:R-:W-:Y:S05]  /*5f10*/  BSYNC B1 ;  /* 0x0000000000017941 */ /* 0x000fea0003800000 */
.L_x_109:
        /* <DEDUP_REMOVED lines=12> */
.L_x_112:
[----:B------:R-:W-:Y:S05]  /*5fe0*/  BSYNC B1 ;  /* 0x0000000000017941 */ /* 0x000fea0003800000 */
.L_x_111:
        /* <DEDUP_REMOVED lines=10> */
.L_x_114:
[----:B------:R-:W-:Y:S05]  /*6090*/  BSYNC B1 ;  /* 0x0000000000017941 */ /* 0x000fea0003800000 */
.L_x_113:
        /* <DEDUP_REMOVED lines=12> */
.L_x_116:
[----:B------:R-:W-:Y:S05]  /*6160*/  BSYNC B1 ;  /* 0x0000000000017941 */ /* 0x000fea0003800000 */
.L_x_115:
        /* <DEDUP_REMOVED lines=10> */
.L_x_118:
[----:B------:R-:W-:Y:S05]  /*6210*/  BSYNC B1 ;  /* 0x0000000000017941 */ /* 0x000fea0003800000 */
.L_x_117:
[----:B------:R-:W-:Y:S01]  /*6220*/  ISETP.LT.OR P4, PT, R0, 0x22, !P1 ;  /* 0x000000220000780c */ /* 0x000fe20004f81670 */
[----:B------:R-:W-:Y:S01]  /*6230*/  @!P5 IMAD R216, R216, R17, R2 ;  /* 0x00000011d8d8d224 */ /* 0x000fe200078e0202 */
[----:B------:R-:W-:Y:S01]  /*6240*/  ULDC.64 UR4, c[0x0][0x208] ;  /* 0x0000820000047ab9 */ /* 0x000fe20000000a00 */
[----:B------:R-:W-:Y:S03]  /*6250*/  BSSY B1, `(.L_x_119) ;  /* 0x0000008000017945 */ /* 0x000fe60003800000 */
[----:B------:R3:W-:Y:S01]  /*6260*/  @!P5 STG.E.U8 desc[UR4][R4.64+0x20], R216 ;  /* 0x000020d80400d986 */ /* 0x0007e2000c101104 */
[----:B------:R-:W-:-:S06]  /*6270*/  ISETP.LT.OR P5, PT, R0, 0x21, !P2 ;  /* 0x000000210000780c */ /* 0x000fcc00057a1670 */
[----:B------:R-:W-:Y:S07]  /*6280*/  @P4 BRA `(.L_x_120) ;  /* 0x0000000000104947 */ /* 0x000fee0003800000 */
[----:B------:R-:W-:Y:S02]  /*6290*/  ULDC.64 UR4, c[0x0][0x208] ;  /* 0x0000820000047ab9 */ /* 0x000fe40000000a00 */
[----:B------:R-:W4:Y:S02]  /*62a0*/  LDG.E.U8 R16, desc[UR4][R14.64+0x21] ;  /* 0x000021040e107981 */ /* 0x000f24000c1e1100 */
[----:B----4-:R-:W-:-:S05]  /*62b0*/  PRMT R2, R16, 0x8880, RZ ;  /* 0x0000888010027816 */ /* 0x010fca00000000ff */
[----:B------:R-:W-:-:S07]  /*62c0*/  IMAD R2, R2, R18, RZ ;  /* 0x0000001202027224 */ /* 0x000fce00078e02ff */
.L_x_120:
[----:B------:R-:W-:Y:S05]  /*62d0*/  BSYNC B1 ;  /* 0x0000000000017941 */ /* 0x000fea0003800000 */
.L_x_119:
[----:B------:R-:W-:Y:S01]  /*62e0*/  @!P4 IMAD R217, R217, R17, R2 ;  /* 0x00000011d9d9c224 */ /* 0x000fe200078e0202 */
[----:B------:R-:W-:Y:S01]  /*62f0*/  ULDC.64 UR4, c[0x0][0x208] ;  /* 0x0000820000047ab9 */ /* 0x000fe20000000a00 */
[----:B------:R-:W-:Y:S03]  /*6300*/  BSSY B1, `(.L_x_121) ;  /* 0x0000007000017945 */ /* 0x000fe60003800000 */
[----:B------:R4:W-:Y:S01]  /*6310*/  @!P4 STG.E.U8 desc[UR4][R4.64+0x21], R217 ;  /* 0x000021d90400c986 */ /* 0x0009e2000c101104 */
[----:B------:R-:W-:Y:S05]  /*6320*/  @P5 BRA `(.L_x_122) ;  /* 0x0000000000105947 */ /* 0x000fea0003800000 */
[----:B------:R-:W-:Y:S02]  /*6330*/  ULDC.64 UR4, c[0x0][0x208] ;  /* 0x0000820000047ab9 */ /* 0x000fe40000000a00 */
[----:B------:R-:W5:Y:S02]  /*6340*/  LDG.E.U8 R16, desc[UR4][R12.64+0x20] ;  /* 0x000020040c107981 */ /* 0x000f64000c1e1100 */
[----:B-----5:R-:W-:-:S05]  /*6350*/  PRMT R2, R16, 0x8880, RZ ;  /* 0x0000888010027816 */ /* 0x020fca00000000ff */
[----:B------:R-:W-:-:S07]  /*6360*/  IMAD R2, R2, R18, RZ ;  /* 0x0000001202027224 */ /* 0x000fce00078e02ff */
.L_x_122:
[----:B------:R-:W-:Y:S05]  /*6370*/  BSYNC B1 ;  /* 0x0000000000017941 */ /* 0x000fea0003800000 */
.L_x_121:
        /* <DEDUP_REMOVED lines=8> */
[----:B------:R-:W2:Y:S02]  /*6400*/  LDG.E.U8 R16, desc[UR4][R12.64+0x21] ;  /* 0x000021040c107981 */ /* 0x000ea4000c1e1100 */
[----:B--2---:R-:W-:-:S05]  /*6410*/  PRMT R3, R16, 0x8880, RZ ;  /* 0x0000888010037816 */ /* 0x004fca00000000ff */
[----:B------:R-:W-:-:S07]  /*6420*/  IMAD R2, R3, R18, RZ ;  /* 0x0000001203027224 */ /* 0x000fce00078e02ff */
.L_x_124:
[----:B------:R-:W-:Y:S05]  /*6430*/  BSYNC B1 ;  /* 0x0000000000017941 */ /* 0x000fea0003800000 */
.L_x_123:
[----:B------:R-:W-:Y:S01]  /*6440*/  @!P4 IMAD R219, R219, R17, R2 ;  /* 0x00000011dbdbc224 */ /* 0x000fe200078e0202 */
[----:B------:R-:W-:Y:S01]  /*6450*/  ULDC.64 UR4, c[0x0][0x208] ;  /* 0x0000820000047ab9 */ /* 0x000fe20000000a00 */
[----:B------:R-:W-:Y:S03]  /*6460*/  BSSY B1, `(.L_x_125) ;  /* 0x0000007000017945 */ /* 0x000fe60003800000 */
[----:B------:R0:W-:Y:S01]  /*6470*/  @!P4 STG.E.U8 desc[UR4][R10.64+0x21], R219 ;  /* 0x000021db0a00c986 */ /* 0x0001e2000c101104 */
[----:B------:R-:W-:Y:S05]  /*6480*/  @P5 BRA `(.L_x_126) ;  /* 0x0000000000105947 */ /* 0x000fea0003800000 */
[----:B------:R-:W-:Y:S02]  /*6490*/  ULDC.64 UR4, c[0x0][0x208] ;  /* 0x0000820000047ab9 */ /* 0x000fe40000000a00 */
[----:B------:R-:W2:Y:S02]  /*64a0*/  LDG.E.U8 R16, desc[UR4][R14.64+0x28] ;  /* 0x000028040e107981 */ /* 0x000ea4000c1e1100 */
[----:B--2---:R-:W-:-:S05]  /*64b0*/  PRMT R3, R16, 0x8880, RZ ;  /* 0x0000888010037816 */ /* 0x004fca00000000ff */
[----:B------:R-:W-:-:S07]  /*64c0*/  IMAD R2, R3, R18, RZ ;  /* 0x0000001203027224 */ /* 0x000fce00078e02ff */
.L_x_126:
[----:B------:R-:W-:Y:S05]  /*64d0*/  BSYNC B1 ;  /* 0x0000000000017941 */ /* 0x000fea0003800000 */
.L_x_125:
[----:B------:R-:W-:Y:S01]  /*64e0*/  ISETP.LT.OR P4, PT, R0, 0x2a, !P1 ;  /* 0x0000002a0000780c */ /* 0x000fe20004f81670 */
[----:B--2---:R-:W-:Y:S01]  /*64f0*/  @!P5 IMAD R3, R220, R17, R2 ;  /* 0x00000011dc03d224 */ /* 0x004fe200078e0202 */
        /* <DEDUP_REMOVED lines=9> */
.L_x_128:
[----:B------:R-:W-:Y:S05]  /*6590*/  BSYNC B1 ;  /* 0x0000000000017941 */ /* 0x000fea0003800000 */
.L_x_127:
        /* <DEDUP_REMOVED lines=9> */
.L_x_130:
[----:B------:R-:W-:Y:S05]  /*6630*/  BSYNC B1 ;  /* 0x0000000000017941 */ /* 0x000fea0003800000 */
.L_x_129:
        /* <DEDUP_REMOVED lines=11> */
.L_x_132:
[----:B------:R-:W-:Y:S05]  /*66f0*/  BSYNC B1 ;  /* 0x0000000000017941 */ /* 0x000fea0003800000 */
.L_x_131:
        /* <DEDUP_REMOVED lines=9> */
.L_x_134:
[----:B------:R-:W-:Y:S05]  /*6790*/  BSYNC B1 ;  /* 0x0000000000017941 */ /* 0x000fea0003800000 */
.L_x_133:
        /* <DEDUP_REMOVED lines=11> */
.L_x_136:
[----:B------:R-:W-:Y:S05]  /*6850*/  BSYNC B1 ;  /* 0x0000000000017941 */ /* 0x000fea0003800000 */
.L_x_135:
        /* <DEDUP_REMOVED lines=9> */
.L_x_138:
[----:B------:R-:W-:Y:S05]  /*68f0*/  BSYNC B1 ;  /* 0x0000000000017941 */ /* 0x000fea0003800000 */
.L_x_137:
        /* <DEDUP_REMOVED lines=11> */
.L_x_140:
[----:B------:R-:W-:Y:S05]  /*69b0*/  BSYNC B1 ;  /* 0x0000000000017941 */ /* 0x000fea0003800000 */
.L_x_139:
        /* <DEDUP_REMOVED lines=9> */
.L_x_142:
[----:B------:R-:W-:Y:S05]  /*6a50*/  BSYNC B1 ;  /* 0x0000000000017941 */ /* 0x000fea0003800000 */
.L_x_141:
        /* <DEDUP_REMOVED lines=11> */
.L_x_144:
[----:B------:R-:W-:Y:S05]  /*6b10*/  BSYNC B1 ;  /* 0x0000000000017941 */ /* 0x000fea0003800000 */
.L_x_143:
        /* <DEDUP_REMOVED lines=9> */
.L_x_146:
[----:B------:R-:W-:Y:S05]  /*6bb0*/  BSYNC B1 ;  /* 0x0000000000017941 */ /* 0x000fea0003800000 */
.L_x_145:
        /* <DEDUP_REMOVED lines=11> */
.L_x_148:
[----:B------:R-:W-:Y:S05]  /*6c70*/  BSYNC B1 ;  /* 0x0000000000017941 */ /* 0x000fea0003800000 */
.L_x_147:
        /* <DEDUP_REMOVED lines=9> */
.L_x_150:
[----:B------:R-:W-:Y:S05]  /*6d10*/  BSYNC B1 ;  /* 0x0000000000017941 */ /* 0x000fea0003800000 */
.L_x_149:
        /* <DEDUP_REMOVED lines=11> */
.L_x_152:
[----:B------:R-:W-:Y:S05]  /*6dd0*/  BSYNC B1 ;  /* 0x0000000000017941 */ /* 0x000fea0003800000 */
.L_x_151:
        /* <DEDUP_REMOVED lines=9> */
.L_x_154:
[----:B------:R-:W-:Y:S05]  /*6e70*/  BSYNC B1 ;  /* 0x0000000000017941 */ /* 0x000fea0003800000 */
.L_x_153:
        /* <DEDUP_REMOVED lines=11> */
.L_x_156:
[----:B------:R-:W-:Y:S05]  /*6f30*/  BSYNC B1 ;  /* 0x0000000000017941 */ /* 0x000fea0003800000 */
.L_x_155:
        /* <DEDUP_REMOVED lines=9> */
.L_x_158:
[----:B------:R-:W-:Y:S05]  /*6fd0*/  BSYNC B1 ;  /* 0x0000000000017941 */ /* 0x000fea0003800000 */
.L_x_157:
        /* <DEDUP_REMOVED lines=11> */
.L_x_160:
[----:B------:R-:W-:Y:S05]  /*7090*/  BSYNC B1 ;  /* 0x0000000000017941 */ /* 0x000fea0003800000 */
.L_x_159:
        /* <DEDUP_REMOVED lines=9> */
.L_x_162:
[----:B------:R-:W-:Y:S05]  /*7130*/  BSYNC B1 ;  /* 0x0000000000017941 */ /* 0x000fea0003800000 */
.L_x_161:
        /* <DEDUP_REMOVED lines=11> */
.L_x_164:
[----:B------:R-:W-:Y:S05]  /*71f0*/  BSYNC B1 ;  /* 0x0000000000017941 */ /* 0x000fea0003800000 */
.L_x_163:
        /* <DEDUP_REMOVED lines=9> */
.L_x_166:
[----:B------:R-:W-:Y:S05]  /*7290*/  BSYNC B1 ;  /* 0x0000000000017941 */ /* 0x000fea0003800000 */
.L_x_165:
        /* <DEDUP_REMOVED lines=11> */
.L_x_168:
[----:B------:R-:W-:Y:S05]  /*7350*/  BSYNC B1 ;  /* 0x0000000000017941 */ /* 0x000fea0003800000 */
.L_x_167:
        /* <DEDUP_REMOVED lines=9> */
.L_x_170:
[----:B------:R-:W-:Y:S05]  /*73f0*/  BSYNC B1 ;  /* 0x0000000000017941 */ /* 0x000fea0003800000 */
.L_x_169:
        /* <DEDUP_REMOVED lines=11> */
.L_x_172:
[----:B------:R-:W-:Y:S05]  /*74b0*/  BSYNC B1 ;  /* 0x0000000000017941 */ /* 0x000fea0003800000 */
.L_x_171:
        /* <DEDUP_REMOVED lines=9> */
.L_x_174:
[----:B------:R-:W-:Y:S05]  /*7550*/  BSYNC B1 ;  /* 0x0000000000017941 */ /* 0x000fea0003800000 */
.L_x_173:
        /* <DEDUP_REMOVED lines=11> */
.L_x_176:
[----:B------:R-:W-:Y:S05]  /*7610*/  BSYNC B1 ;  /* 0x0000000000017941 */ /* 0x000fea0003800000 */
.L_x_175:
        /* <DEDUP_REMOVED lines=9> */
.L_x_178:
[----:B------:R-:W-:Y:S05]  /*76b0*/  BSYNC B1 ;  /* 0x0000000000017941 */ /* 0x000fea0003800000 */
.L_x_177:
        /* <DEDUP_REMOVED lines=11> */
.L_x_180:
[----:B------:R-:W-:Y:S05]  /*7770*/  BSYNC B1 ;  /* 0x0000000000017941 */ /* 0x000fea0003800000 */
.L_x_179:
        /* <DEDUP_REMOVED lines=9> */
.L_x_182:
[----:B------:R-:W-:Y:S05]  /*7810*/  BSYNC B1 ;  /* 0x0000000000017941 */ /* 0x000fea0003800000 */
.L_x_181:
        /* <DEDUP_REMOVED lines=11> */
.L_x_184:
[----:B------:R-:W-:Y:S05]  /*78d0*/  BSYNC B1 ;  /* 0x0000000000017941 */ /* 0x000fea0003800000 */
.L_x_183:
        /* <DEDUP_REMOVED lines=9> */
.L_x_186:
[----:B------:R-:W-:Y:S05]  /*7970*/  BSYNC B1 ;  /* 0x0000000000017941 */ /* 0x000fea0003800000 */
.L_x_185:
        /* <DEDUP_REMOVED lines=11> */
.L_x_188:
[----:B------:R-:W-:Y:S05]  /*7a30*/  BSYNC B1 ;  /* 0x0000000000017941 */ /* 0x000fea0003800000 */
.L_x_187:
        /* <DEDUP_REMOVED lines=9> */
.L_x_190:
[----:B------:R-:W-:Y:S05]  /*7ad0*/  BSYNC B1 ;  /* 0x0000000000017941 */ /* 0x000fea0003800000 */
.L_x_189:
        /* <DEDUP_REMOVED lines=11> */
.L_x_192:
[----:B------:R-:W-:Y:S05]  /*7b90*/  BSYNC B1 ;  /* 0x0000000000017941 */ /* 0x000fea0003800000 */
.L_x_191:
        /* <DEDUP_REMOVED lines=9> */
.L_x_194:
[----:B------:R-:W-:Y:S05]  /*7c30*/  BSYNC B1 ;  /* 0x0000000000017941 */ /* 0x000fea0003800000 */
.L_x_193:
        /* <DEDUP_REMOVED lines=11> */
.L_x_196:
[----:B------:R-:W-:Y:S05]  /*7cf0*/  BSYNC B1 ;  /* 0x0000000000017941 */ /* 0x000fea0003800000 */
.L_x_195:
        /* <DEDUP_REMOVED lines=9> */
.L_x_198:
[----:B------:R-:W-:Y:S05]  /*7d90*/  BSYNC B1 ;  /* 0x0000000000017941 */ /* 0x000fea0003800000 */
.L_x_197:
        /* <DEDUP_REMOVED lines=11> */
.L_x_200:
[----:B------:R-:W-:Y:S05]  /*7e50*/  BSYNC B1 ;  /* 0x0000000000017941 */ /* 0x000fea0003800000 */
.L_x_199:
        /* <DEDUP_REMOVED lines=9> */
.L_x_202:
[----:B------:R-:W-:Y:S05]  /*7ef0*/  BSYNC B1 ;  /* 0x0000000000017941 */ /* 0x000fea0003800000 */
.L_x_201:
        /* <DEDUP_REMOVED lines=11> */
.L_x_204:
[----:B------:R-:W-:Y:S05]  /*7fb0*/  BSYNC B1 ;  /* 0x0000000000017941 */ /* 0x000fea0003800000 */
.L_x_203:
        /* <DEDUP_REMOVED lines=9> */
.L_x_206:
[----:B------:R-:W-:Y:S05]  /*8050*/  BSYNC B1 ;  /* 0x0000000000017941 */ /* 0x000fea0003800000 */
.L_x_205:
        /* <DEDUP_REMOVED lines=11> */
.L_x_208:
[----:B------:R-:W-:Y:S05]  /*8110*/  BSYNC B1 ;  /* 0x0000000000017941 */ /* 0x000fea0003800000 */
.L_x_207:
        /* <DEDUP_REMOVED lines=9> */
.L_x_210:
[----:B------:R-:W-:Y:S05]  /*81b0*/  BSYNC B1 ;  /* 0x0000000000017941 */ /* 0x000fea0003800000 */
.L_x_209:
        /* <DEDUP_REMOVED lines=11> */
.L_x_212:
[----:B------:R-:W-:Y:S05]  /*8270*/  BSYNC B1 ;  /* 0x0000000000017941 */ /* 0x000fea0003800000 */
.L_x_211:
        /* <DEDUP_REMOVED lines=9> */
.L_x_214:
[----:B------:R-:W-:Y:S05]  /*8310*/  BSYNC B1 ;  /* 0x0000000000017941 */ /* 0x000fea0003800000 */
.L_x_213:
        /* <DEDUP_REMOVED lines=11> */
.L_x_216:
[----:B------:R-:W-:Y:S05]  /*83d0*/  BSYNC B1 ;  /* 0x0000000000017941 */ /* 0x000fea0003800000 */
.L_x_215:
        /* <DEDUP_REMOVED lines=9> */
.L_x_218:
[----:B------:R-:W-:Y:S05]  /*8470*/  BSYNC B1 ;  /* 0x0000000000017941 */ /* 0x000fea0003800000 */
.L_x_217:
        /* <DEDUP_REMOVED lines=11> */
.L_x_220:
[----:B------:R-:W-:Y:S05]  /*8530*/  BSYNC B1 ;  /* 0x0000000000017941 */ /* 0x000fea0003800000 */
.L_x_219:
        /* <DEDUP_REMOVED lines=9> */
.L_x_222:
[----:B------:R-:W-:Y:S05]  /*85d0*/  BSYNC B1 ;  /* 0x0000000000017941 */ /* 0x000fea0003800000 */
.L_x_221:
        /* <DEDUP_REMOVED lines=11> */
.L_x_224:
[----:B------:R-:W-:Y:S05]  /*8690*/  BSYNC B1 ;  /* 0x0000000000017941 */ /* 0x000fea0003800000 */
.L_x_223:
        /* <DEDUP_REMOVED lines=9> */
.L_x_226:
[----:B------:R-:W-:Y:S05]  /*8730*/  BSYNC B1 ;  /* 0x0000000000017941 */ /* 0x000fea0003800000 */
.L_x_225:
        /* <DEDUP_REMOVED lines=11> */
.L_x_228:
[----:B------:R-:W-:Y:S05]  /*87f0*/  BSYNC B1 ;  /* 0x0000000000017941 */ /* 0x000fea0003800000 */
.L_x_227:
        /* <DEDUP_REMOVED lines=9> */
.L_x_230:
[----:B------:R-:W-:Y:S05]  /*8890*/  BSYNC B1 ;  /* 0x0000000000017941 */ /* 0x000fea0003800000 */
.L_x_229:
        /* <DEDUP_REMOVED lines=11> */
.L_x_232:
[----:B------:R-:W-:Y:S05]  /*8950*/  BSYNC B1 ;  /* 0x0000000000017941 */ /* 0x000fea0003800000 */
.L_x_231:
        /* <DEDUP_REMOVED lines=9> */
.L_x_234:
[----:B------:R-:W-:Y:S05]  /*89f0*/  BSYNC B1 ;  /* 0x0000000000017941 */ /* 0x000fea0003800000 */
.L_x_233:
        /* <DEDUP_REMOVED lines=11> */
.L_x_236:
[----:B------:R-:W-:Y:S05]  /*8ab0*/  BSYNC B1 ;  /* 0x0000000000017941 */ /* 0x000fea0003800000 */
.L_x_235:
        /* <DEDUP_REMOVED lines=9> */
.L_x_238:
[----:B------:R-:W-:Y:S05]  /*8b50*/  BSYNC B1 ;  /* 0x0000000000017941 */ /* 0x000fea0003800000 */
.L_x_237:
        /* <DEDUP_REMOVED lines=11> */
.L_x_240:
[----:B------:R-:W-:Y:S05]  /*8c10*/  BSYNC B1 ;  /* 0x0000000000017941 */ /* 0x000fea0003800000 */
.L_x_239:
        /* <DEDUP_REMOVED lines=9> */
.L_x_242:
[----:B------:R-:W-:Y:S05]  /*8cb0*/  BSYNC B1 ;  /* 0x0000000000017941 */ /* 0x000fea0003800000 */
.L_x_241:
        /* <DEDUP_REMOVED lines=11> */
.L_x_244:
[----:B------:R-:W-:Y:S05]  /*8d70*/  BSYNC B1 ;  /* 0x0000000000017941 */ /* 0x000fea0003800000 */
.L_x_243:
        /* <DEDUP_REMOVED lines=9> */
.L_x_246:
[----:B------:R-:W-:Y:S05]  /*8e10*/  BSYNC B1 ;  /* 0x0000000000017941 */ /* 0x000fea0003800000 */
.L_x_245:
        /* <DEDUP_REMOVED lines=11> */
.L_x_248:
[----:B------:R-:W-:Y:S05]  /*8ed0*/  BSYNC B1 ;  /* 0x0000000000017941 */ /* 0x000fea0003800000 */
.L_x_247:
        /* <DEDUP_REMOVED lines=9> */
.L_x_250:
[----:B------:R-:W-:Y:S05]  /*8f70*/  BSYNC B1 ;  /* 0x0000000000017941 */ /* 0x000fea0003800000 */
.L_x_249:
        /* <DEDUP_REMOVED lines=11> */
.L_x_252:
[----:B------:R-:W-:Y:S05]  /*9030*/  BSYNC B1 ;  /* 0x0000000000017941 */ /* 0x000fea0003800000 */
.L_x_251:
        /* <DEDUP_REMOVED lines=9> */
.L_x_254:
[----:B------:R-:W-:Y:S05]  /*90d0*/  BSYNC B1 ;  /* 0x0000000000017941 */ /* 0x000fea0003800000 */
.L_x_253:
        /* <DEDUP_REMOVED lines=11> */
.L_x_256:
[----:B------:R-:W-:Y:S05]  /*9190*/  BSYNC B1 ;  /* 0x0000000000017941 */ /* 0x000fea0003800000 */
.L_x_255:
        /* <DEDUP_REMOVED lines=9> */
.L_x_258:
[----:B------:R-:W-:Y:S05]  /*9230*/  BSYNC B1 ;  /* 0x0000000000017941 */ /* 0x000fea0003800000 */
.L_x_257:
        /* <DEDUP_REMOVED lines=11> */
.L_x_260:
[----:B------:R-:W-:Y:S05]  /*92f0*/  BSYNC B1 ;  /* 0x0000000000017941 */ /* 0x000fea0003800000 */
.L_x_259:
        /* <DEDUP_REMOVED lines=9> */
.L_x_262:
[----:B------:R-:W-:Y:S05]  /*9390*/  BSYNC B1 ;  /* 0x0000000000017941 */ /* 0x000fea0003800000 */
.L_x_261:
        /* <DEDUP_REMOVED lines=11> */
.L_x_264:
[----:B------:R-:W-:Y:S05]  /*9450*/  BSYNC B1 ;  /* 0x0000000000017941 */ /* 0x000fea0003800000 */
.L_x_263:
        /* <DEDUP_REMOVED lines=9> */
.L_x_266:
[----:B------:R-:W-:Y:S05]  /*94f0*/  BSYNC B1 ;  /* 0x0000000000017941 */ /* 0x000fea0003800000 */
.L_x_265:
        /* <DEDUP_REMOVED lines=11> */
.L_x_268:
[----:B------:R-:W-:Y:S05]  /*95b0*/  BSYNC B1 ;  /* 0x0000000000017941 */ /* 0x000fea0003800000 */
.L_x_267:
        /* <DEDUP_REMOVED lines=9> */
.L_x_270:
[----:B------:R-:W-:Y:S05]  /*9650*/  BSYNC B1 ;  /* 0x0000000000017941 */ /* 0x000fea0003800000 */
.L_x_269:
        /* <DEDUP_REMOVED lines=11> */
.L_x_272:
[----:B------:R-:W-:Y:S05]  /*9710*/  BSYNC B1 ;  /* 0x0000000000017941 */ /* 0x000fea0003800000 */
.L_x_271:
        /* <DEDUP_REMOVED lines=9> */
.L_x_274:
[----:B------:R-:W-:Y:S05]  /*97b0*/  BSYNC B1 ;  /* 0x0000000000017941 */ /* 0x000fea0003800000 */
.L_x_273:
        /* <DEDUP_REMOVED lines=11> */
.L_x_276:
[----:B------:R-:W-:Y:S05]  /*9870*/  BSYNC B1 ;  /* 0x0000000000017941 */ /* 0x000fea0003800000 */
.L_x_275:
        /* <DEDUP_REMOVED lines=9> */
.L_x_278:
[----:B------:R-:W-:Y:S05]  /*9910*/  BSYNC B1 ;  /* 0x0000000000017941 */ /* 0x000fea0003800000 */
.L_x_277:
        /* <DEDUP_REMOVED lines=11> */
.L_x_280:
[----:B------:R-:W-:Y:S05]  /*99d0*/  BSYNC B1 ;  /* 0x0000000000017941 */ /* 0x000fea0003800000 */
.L_x_279:
        /* <DEDUP_REMOVED lines=9> */
.L_x_282:
[----:B------:R-:W-:Y:S05]  /*9a70*/  BSYNC B1 ;  /* 0x0000000000017941 */ /* 0x000fea0003800000 */
.L_x_281:
        /* <DEDUP_REMOVED lines=11> */
.L_x_284:
[----:B------:R-:W-:Y:S05]  /*9b30*/  BSYNC B1 ;  /* 0x0000000000017941 */ /* 0x000fea0003800000 */
.L_x_283:
        /* <DEDUP_REMOVED lines=9> */
.L_x_286:
[----:B------:R-:W-:Y:S05]  /*9bd0*/  BSYNC B1 ;  /* 0x0000000000017941 */ /* 0x000fea0003800000 */
.L_x_285:
        /* <DEDUP_REMOVED lines=11> */
.L_x_288:
[----:B------:R-:W-:Y:S05]  /*9c90*/  BSYNC B1 ;  /* 0x0000000000017941 */ /* 0x000fea0003800000 */
.L_x_287:
        /* <DEDUP_REMOVED lines=9> */
.L_x_290:
[----:B------:R-:W-:Y:S05]  /*9d30*/  BSYNC B1 ;  /* 0x0000000000017941 */ /* 0x000fea0003800000 */
.L_x_289:
        /* <DEDUP_REMOVED lines=11> */
.L_x_292:
[----:B------:R-:W-:Y:S05]  /*9df0*/  BSYNC B1 ;  /* 0x0000000000017941 */ /* 0x000fea0003800000 */
.L_x_291:
        /* <DEDUP_REMOVED lines=9> */
.L_x_294:
[----:B------:R-:W-:Y:S05]  /*9e90*/  BSYNC B1 ;  /* 0x0000000000017941 */ /* 0x000fea0003800000 */
.L_x_293:
        /* <DEDUP_REMOVED lines=11> */
.L_x_296:
[----:B------:R-:W-:Y:S05]  /*9f50*/  BSYNC B1 ;  /* 0x0000000000017941 */ /* 0x000fea0003800000 */
.L_x_295:
        /* <DEDUP_REMOVED lines=9> */
.L_x_298:
[----:B------:R-:W-:Y:S05]  /*9ff0*/  BSYNC B1 ;  /* 0x0000000000017941 */ /* 0x000fea0003800000 */
.L_x_297:
        /* <DEDUP_REMOVED lines=11> */
.L_x_300:
[----:B------:R-:W-:Y:S05]  /*a0b0*/  BSYNC B1 ;  /* 0x0000000000017941 */ /* 0x000fea0003800000 */
.L_x_299:
        /* <DEDUP_REMOVED lines=9> */
.L_x_302:
[----:B------:R-:W-:Y:S05]  /*a150*/  BSYNC B1 ;  /* 0x0000000000017941 */ /* 0x000fea0003800000 */
.L_x_301:
        /* <DEDUP_REMOVED lines=11> */
.L_x_304:
[----:B------:R-:W-:Y:S05]  /*a210*/  BSYNC B1 ;  /* 0x0000000000017941 */ /* 0x000fea0003800000 */
.L_x_303:
        /* <DEDUP_REMOVED lines=9> */
.L_x_306:
[----:B------:R-:W-:Y:S05]  /*a2b0*/  BSYNC B1 ;  /* 0x0000000000017941 */ /* 0x000fea0003800000 */
.L_x_305:
        /* <DEDUP_REMOVED lines=11> */
.L_x_308:
[----:B------:R-:W-:Y:S05]  /*a370*/  BSYNC B1 ;  /* 0x0000000000017941 */ /* 0x000fea0003800000 */
.L_x_307:
        /* <DEDUP_REMOVED lines=9> */
.L_x_310:
[----:B------:R-:W-:Y:S05]  /*a410*/  BSYNC B1 ;  /* 0x0000000000017941 */ /* 0x000fea0003800000 */
.L_x_309:
        /* <DEDUP_REMOVED lines=11> */
.L_x_312:
[----:B------:R-:W-:Y:S05]  /*a4d0*/  BSYNC B1 ;  /* 0x0000000000017941 */ /* 0x000fea0003800000 */
.L_x_311:
        /* <DEDUP_REMOVED lines=9> */
.L_x_314:
[----:B------:R-:W-:Y:S05]  /*a570*/  BSYNC B1 ;  /* 0x0000000000017941 */ /* 0x000fea0003800000 */
.L_x_313:
        /* <DEDUP_REMOVED lines=11> */
.L_x_316:
[----:B------:R-:W-:Y:S05]  /*a630*/  BSYNC B1 ;  /* 0x0000000000017941 */ /* 0x000fea0003800000 */
.L_x_315:
        /* <DEDUP_REMOVED lines=9> */
.L_x_318:
[----:B------:R-:W-:Y:S05]  /*a6d0*/  BSYNC B1 ;  /* 0x0000000000017941 */ /* 0x000fea0003800000 */
.L_x_317:
        /* <DEDUP_REMOVED lines=11> */
.L_x_320:
[----:B------:R-:W-:Y:S05]  /*a790*/  BSYNC B1 ;  /* 0x0000000000017941 */ /* 0x000fea0003800000 */
.L_x_319:
        /* <DEDUP_REMOVED lines=9> */
.L_x_322:
[----:B------:R-:W-:Y:S05]  /*a830*/  BSYNC B1 ;  /* 0x0000000000017941 */ /* 0x000fea0003800000 */
.L_x_321:
        /* <DEDUP_REMOVED lines=11> */
.L_x_324:
[----:B------:R-:W-:Y:S05]  /*a8f0*/  BSYNC B1 ;  /* 0x0000000000017941 */ /* 0x000fea0003800000 */
.L_x_323:
        /* <DEDUP_REMOVED lines=9> */
.L_x_326:
[----:B------:R-:W-:Y:S05]  /*a990*/  BSYNC B1 ;  /* 0x0000000000017941 */ /* 0x000fea0003800000 */
.L_x_325:
        /* <DEDUP_REMOVED lines=11> */
.L_x_328:
[----:B------:R-:W-:Y:S05]  /*aa50*/  BSYNC B1 ;  /* 0x0000000000017941 */ /* 0x000fea0003800000 */
.L_x_327:
        /* <DEDUP_REMOVED lines=9> */
.L_x_330:
[----:B------:R-:W-:Y:S05]  /*aaf0*/  BSYNC B1 ;  /* 0x0000000000017941 */ /* 0x000fea0003800000 */
.L_x_329:
        /* <DEDUP_REMOVED lines=11> */
.L_x_332:
[----:B------:R-:W-:Y:S05]  /*abb0*/  BSYNC B1 ;  /* 0x0000000000017941 */ /* 0x000fea0003800000 */
.L_x_331:
        /* <DEDUP_REMOVED lines=9> */
.L_x_334:
[----:B------:R-:W-:Y:S05]  /*ac50*/  BSYNC B1 ;  /* 0x0000000000017941 */ /* 0x000fea0003800000 */
.L_x_333:
        /* <DEDUP_REMOVED lines=11> */
.L_x_336:
[----:B------:R-:W-:Y:S05]  /*ad10*/  BSYNC B1 ;  /* 0x0000000000017941 */ /* 0x000fea0003800000 */
.L_x_335:
        /* <DEDUP_REMOVED lines=9> */
.L_x_338:
[----:B------:R-:W-:Y:S05]  /*adb0*/  BSYNC B1 ;  /* 0x0000000000017941 */ /* 0x000fea0003800000 */
.L_x_337:
        /* <DEDUP_REMOVED lines=11> */
.L_x_340:
[----:B------:R-:W-:Y:S05]  /*ae70*/  BSYNC B1 ;  /* 0x0000000000017941 */ /* 0x000fea0003800000 */
.L_x_339:
        /* <DEDUP_REMOVED lines=9> */
.L_x_342:
[----:B------:R-:W-:Y:S05]  /*af10*/  BSYNC B1 ;  /* 0x0000000000017941 */ /* 0x000fea0003800000 */
.L_x_341:
        /* <DEDUP_REMOVED lines=11> */
.L_x_344:
[----:B------:R-:W-:Y:S05]  /*afd0*/  BSYNC B1 ;  /* 0x0000000000017941 */ /* 0x000fea0003800000 */
.L_x_343:
        /* <DEDUP_REMOVED lines=9> */
.L_x_346:
[----:B------:R-:W-:Y:S05]  /*b070*/  BSYNC B1 ;  /* 0x0000000000017941 */ /* 0x000fea0003800000 */
.L_x_345:
        /* <DEDUP_REMOVED lines=11> */
.L_x_348:
[----:B------:R-:W-:Y:S05]  /*b130*/  BSYNC B1 ;  /* 0x0000000000017941 */ /* 0x000fea0003800000 */
.L_x_347:
        /* <DEDUP_REMOVED lines=9> */
.L_x_350:
[----:B------:R-:W-:Y:S05]  /*b1d0*/  BSYNC B1 ;  /* 0x0000000000017941 */ /* 0x000fea0003800000 */
.L_x_349:
        /* <DEDUP_REMOVED lines=11> */
.L_x_352:
[----:B------:R-:W-:Y:S05]  /*b290*/  BSYNC B1 ;  /* 0x0000000000017941 */ /* 0x000fea0003800000 */
.L_x_351:
        /* <DEDUP_REMOVED lines=9> */
.L_x_354:
[----:B------:R-:W-:Y:S05]  /*b330*/  BSYNC B1 ;  /* 0x0000000000017941 */ /* 0x000fea0003800000 */
.L_x_353:
        /* <DEDUP_REMOVED lines=11> */
.L_x_356:
[----:B------:R-:W-:Y:S05]  /*b3f0*/  BSYNC B1 ;  /* 0x0000000000017941 */ /* 0x000fea0003800000 */
.L_x_355:
        /* <DEDUP_REMOVED lines=9> */
.L_x_358:
[----:B------:R-:W-:Y:S05]  /*b490*/  BSYNC B1 ;  /* 0x0000000000017941 */ /* 0x000fea0003800000 */
.L_x_357:
        /* <DEDUP_REMOVED lines=11> */
.L_x_360:
[----:B------:R-:W-:Y:S05]  /*b550*/  BSYNC B1 ;  /* 0x0000000000017941 */ /* 0x000fea0003800000 */
.L_x_359:
        /* <DEDUP_REMOVED lines=9> */
.L_x_362:
[----:B------:R-:W-:Y:S05]  /*b5f0*/  BSYNC B1 ;  /* 0x0000000000017941 */ /* 0x000fea0003800000 */
.L_x_361:
        /* <DEDUP_REMOVED lines=11> */
.L_x_364:
[----:B------:R-:W-:Y:S05]  /*b6b0*/  BSYNC B1 ;  /* 0x0000000000017941 */ /* 0x000fea0003800000 */
.L_x_363:
        /* <DEDUP_REMOVED lines=9> */
.L_x_366:
[----:B------:R-:W-:Y:S05]  /*b750*/  BSYNC B1 ;  /* 0x0000000000017941 */ /* 0x000fea0003800000 */
.L_x_365:
        /* <DEDUP_REMOVED lines=11> */
.L_x_368:
[----:B------:R-:W-:Y:S05]  /*b810*/  BSYNC B1 ;  /* 0x0000000000017941 */ /* 0x000fea0003800000 */
.L_x_367:
        /* <DEDUP_REMOVED lines=9> */
.L_x_370:
[----:B------:R-:W-:Y:S05]  /*b8b0*/  BSYNC B1 ;  /* 0x0000000000017941 */ /* 0x000fea0003800000 */
.L_x_369:
        /* <DEDUP_REMOVED lines=11> */
.L_x_372:
[----:B------:R-:W-:Y:S05]  /*b970*/  BSYNC B1 ;  /* 0x0000000000017941 */ /* 0x000fea0003800000 */
.L_x_371:
        /* <DEDUP_REMOVED lines=9> */
.L_x_374:
[----:B------:R-:W-:Y:S05]  /*ba10*/  BSYNC B1 ;  /* 0x0000000000017941 */ /* 0x000fea0003800000 */
.L_x_373:
        /* <DEDUP_REMOVED lines=11> */
.L_x_376:
[----:B------:R-:W-:Y:S05]  /*bad0*/  BSYNC B1 ;  /* 0x0000000000017941 */ /* 0x000fea0003800000 */
.L_x_375:
        /* <DEDUP_REMOVED lines=9> */
.L_x_378:
[----:B------:R-:W-:Y:S05]  /*bb70*/  BSYNC B1 ;  /* 0x0000000000017941 */ /* 0x000fea0003800000 */
.L_x_377:
        /* <DEDUP_REMOVED lines=11> */
.L_x_380:
[----:B------:R-:W-:Y:S05]  /*bc30*/  BSYNC B1 ;  /* 0x0000000000017941 */ /* 0x000fea0003800000 */
.L_x_379:
        /* <DEDUP_REMOVED lines=9> */
.L_x_382:
[----:B------:R-:W-:Y:S05]  /*bcd0*/  BSYNC B1 ;  /* 0x0000000000017941 */ /* 0x000fea0003800000 */
.L_x_381:
        /* <DEDUP_REMOVED lines=11> */
.L_x_384:
[----:B------:R-:W-:Y:S05]  /*bd90*/  BSYNC B1 ;  /* 0x0000000000017941 */ /* 0x000fea0003800000 */
.L_x_383:
        /* <DEDUP_REMOVED lines=9> */
.L_x_386:
[----:B------:R-:W-:Y:S05]  /*be30*/  BSYNC B1 ;  /* 0x0000000000017941 */ /* 0x000fea0003800000 */
.L_x_385:
        /* <DEDUP_REMOVED lines=11> */
.L_x_388:
[----:B------:R-:W-:Y:S05]  /*bef0*/  BSYNC B1 ;  /* 0x0000000000017941 */ /* 0x000fea0003800000 */
.L_x_387:
        /* <DEDUP_REMOVED lines=9> */
.L_x_390:
[----:B------:R-:W-:Y:S05]  /*bf90*/  BSYNC B1 ;  /* 0x0000000000017941 */ /* 0x000fea0003800000 */
.L_x_389:
        /* <DEDUP_REMOVED lines=11> */
.L_x_392:
[----:B------:R-:W-:Y:S05]  /*c050*/  BSYNC B1 ;  /* 0x0000000000017941 */ /* 0x000fea0003800000 */
.L_x_391:
        /* <DEDUP_REMOVED lines=9> */
.L_x_394:
[----:B------:R-:W-:Y:S05]  /*c0f0*/  BSYNC B1 ;  /* 0x0000000000017941 */ /* 0x000fea0003800000 */
.L_x_393:
        /* <DEDUP_REMOVED lines=11> */
.L_x_396:
[----:B------:R-:W-:Y:S05]  /*c1b0*/  BSYNC B1 ;  /* 0x0000000000017941 */ /* 0x000fea0003800000 */
.L_x_395:
        /* <DEDUP_REMOVED lines=9> */
.L_x_398:
[----:B------:R-:W-:Y:S05]  /*c250*/  BSYNC B1 ;  /* 0x0000000000017941 */ /* 0x000fea0003800000 */
.L_x_397:
        /* <DEDUP_REMOVED lines=11> */
.L_x_400:
[----:B------:R-:W-:Y:S05]  /*c310*/  BSYNC B1 ;  /* 0x0000000000017941 */ /* 0x000fea0003800000 */
.L_x_399:
        /* <DEDUP_REMOVED lines=9> */
.L_x_402:
[----:B------:R-:W-:Y:S05]  /*c3b0*/  BSYNC B1 ;  /* 0x0000000000017941 */ /* 0x000fea0003800000 */
.L_x_401:
        /* <DEDUP_REMOVED lines=11> */
.L_x_404:
[----:B------:R-:W-:Y:S05]  /*c470*/  BSYNC B1 ;  /* 0x0000000000017941 */ /* 0x000fea0003800000 */
.L_x_403:
        /* <DEDUP_REMOVED lines=9> */
.L_x_406:
[----:B------:R-:W-:Y:S05]  /*c510*/  BSYNC B1 ;  /* 0x0000000000017941 */ /* 0x000fea0003800000 */
.L_x_405:
        /* <DEDUP_REMOVED lines=11> */
.L_x_408:
[----:B------:R-:W-:Y:S05]  /*c5d0*/  BSYNC B1 ;  /* 0x0000000000017941 */ /* 0x000fea0003800000 */
.L_x_407:
        /* <DEDUP_REMOVED lines=9> */
.L_x_410:
[----:B------:R-:W-:Y:S05]  /*c670*/  BSYNC B1 ;  /* 0x0000000000017941 */ /* 0x000fea0003800000 */
.L_x_409:
        /* <DEDUP_REMOVED lines=11> */
.L_x_412:
[----:B------:R-:W-:Y:S05]  /*c730*/  BSYNC B1 ;  /* 0x0000000000017941 */ /* 0x000fea0003800000 */
.L_x_411:
        /* <DEDUP_REMOVED lines=9> */
.L_x_414:
[----:B------:R-:W-:Y:S05]  /*c7d0*/  BSYNC B1 ;  /* 0x0000000000017941 */ /* 0x000fea0003800000 */
.L_x_413:
        /* <DEDUP_REMOVED lines=11> */
.L_x_416:
[----:B------:R-:W-:Y:S05]  /*c890*/  BSYNC B1 ;  /* 0x0000000000017941 */ /* 0x000fea0003800000 */
.L_x_415:
        /* <DEDUP_REMOVED lines=9> */
.L_x_418:
[----:B------:R-:W-:Y:S05]  /*c930*/  BSYNC B1 ;  /* 0x0000000000017941 */ /* 0x000fea0003800000 */
.L_x_417:
        /* <DEDUP_REMOVED lines=11> */
.L_x_420:
[----:B------:R-:W-:Y:S05]  /*c9f0*/  BSYNC B1 ;  /* 0x0000000000017941 */ /* 0x000fea0003800000 */
.L_x_419:
        /* <DEDUP_REMOVED lines=9> */
.L_x_422:
[----:B------:R-:W-:Y:S05]  /*ca90*/  BSYNC B1 ;  /* 0x0000000000017941 */ /* 0x000fea0003800000 */
.L_x_421:
        /* <DEDUP_REMOVED lines=11> */
.L_x_424:
[----:B------:R-:W-:Y:S05]  /*cb50*/  BSYNC B1 ;  /* 0x0000000000017941 */ /* 0x000fea0003800000 */
.L_x_423:
        /* <DEDUP_REMOVED lines=9> */
.L_x_426:
[----:B------:R-:W-:Y:S05]  /*cbf0*/  BSYNC B1 ;  /* 0x0000000000017941 */ /* 0x000fea0003800000 */
.L_x_425:
        /* <DEDUP_REMOVED lines=11> */
.L_x_428:
[----:B------:R-:W-:Y:S05]  /*ccb0*/  BSYNC B1 ;  /* 0x0000000000017941 */ /* 0x000fea0003800000 */
.L_x_427:
        /* <DEDUP_REMOVED lines=9> */
.L_x_430:
[----:B------:R-:W-:Y:S05]  /*cd50*/  BSYNC B1 ;  /* 0x0000000000017941 */ /* 0x000fea0003800000 */
.L_x_429:
        /* <DEDUP_REMOVED lines=11> */
.L_x_432:
[----:B------:R-:W-:Y:S05]  /*ce10*/  BSYNC B1 ;  /* 0x0000000000017941 */ /* 0x000fea0003800000 */
.L_x_431:
        /* <DEDUP_REMOVED lines=9> */
.L_x_434:
[----:B------:R-:W-:Y:S05]  /*ceb0*/  BSYNC B1 ;  /* 0x0000000000017941 */ /* 0x000fea0003800000 */
.L_x_433:
        /* <DEDUP_REMOVED lines=11> */
.L_x_436:
[----:B------:R-:W-:Y:S05]  /*cf70*/  BSYNC B1 ;  /* 0x0000000000017941 */ /* 0x000fea0003800000 */
.L_x_435:
        /* <DEDUP_REMOVED lines=9> */
.L_x_438:
[----:B------:R-:W-:Y:S05]  /*d010*/  BSYNC B1 ;  /* 0x0000000000017941 */ /* 0x000fea0003800000 */
.L_x_437:
        /* <DEDUP_REMOVED lines=11> */
.L_x_440:
[----:B------:R-:W-:Y:S05]  /*d0d0*/  BSYNC B1 ;  /* 0x0000000000017941 */ /* 0x000fea0003800000 */
.L_x_439:
        /* <DEDUP_REMOVED lines=9> */
.L_x_442:
[----:B------:R-:W-:Y:S05]  /*d170*/  BSYNC B1 ;  /* 0x0000000000017941 */ /* 0x000fea0003800000 */
.L_x_441:
        /* <DEDUP_REMOVED lines=11> */
.L_x_444:
[----:B------:R-:W-:Y:S05]  /*d230*/  BSYNC B1 ;  /* 0x0000000000017941 */ /* 0x000fea0003800000 */
.L_x_443:
        /* <DEDUP_REMOVED lines=9> */
.L_x_446:
[----:B------:R-:W-:Y:S05]  /*d2d0*/  BSYNC B1 ;  /* 0x0000000000017941 */ /* 0x000fea0003800000 */
.L_x_445:
        /* <DEDUP_REMOVED lines=11> */
.L_x_448:
[----:B------:R-:W-:Y:S05]  /*d390*/  BSYNC B1 ;  /* 0x0000000000017941 */ /* 0x000fea0003800000 */
.L_x_447:
        /* <DEDUP_REMOVED lines=9> */
.L_x_450:
[----:B------:R-:W-:Y:S05]  /*d430*/  BSYNC B1 ;  /* 0x0000000000017941 */ /* 0x000fea0003800000 */
.L_x_449:
        /* <DEDUP_REMOVED lines=11> */
.L_x_452:
[----:B------:R-:W-:Y:S05]  /*d4f0*/  BSYNC B1 ;  /* 0x0000000000017941 */ /* 0x000fea0003800000 */
.L_x_451:
        /* <DEDUP_REMOVED lines=9> */
.L_x_454:
[----:B------:R-:W-:Y:S05]  /*d590*/  BSYNC B1 ;  /* 0x0000000000017941 */ /* 0x000fea0003800000 */
.L_x_453:
        /* <DEDUP_REMOVED lines=11> */
.L_x_456:
[----:B------:R-:W-:Y:S05]  /*d650*/  BSYNC B1 ;  /* 0x0000000000017941 */ /* 0x000fea0003800000 */
.L_x_455:
        /* <DEDUP_REMOVED lines=9> */
.L_x_458:
[----:B------:R-:W-:Y:S05]  /*d6f0*/  BSYNC B1 ;  /* 0x0000000000017941 */ /* 0x000fea0003800000 */
.L_x_457:
        /* <DEDUP_REMOVED lines=11> */
.L_x_460:
[----:B------:R-:W-:Y:S05]  /*d7b0*/  BSYNC B1 ;  /* 0x0000000000017941 */ /* 0x000fea0003800000 */
.L_x_459:
        /* <DEDUP_REMOVED lines=9> */
.L_x_462:
[----:B------:R-:W-:Y:S05]  /*d850*/  BSYNC B1 ;  /* 0x0000000000017941 */ /* 0x000fea0003800000 */
.L_x_461:
        /* <DEDUP_REMOVED lines=11> */
.L_x_464:
[----:B------:R-:W-:Y:S05]  /*d910*/  BSYNC B1 ;  /* 0x0000000000017941 */ /* 0x000fea0003800000 */
.L_x_463:
        /* <DEDUP_REMOVED lines=9> */
.L_x_466:
[----:B------:R-:W-:Y:S05]  /*d9b0*/  BSYNC B1 ;  /* 0x0000000000017941 */ /* 0x000fea0003800000 */
.L_x_465:
        /* <DEDUP_REMOVED lines=11> */
.L_x_468:
[----:B------:R-:W-:Y:S05]  /*da70*/  BSYNC B1 ;  /* 0x0000000000017941 */ /* 0x000fea0003800000 */
.L_x_467:
        /* <DEDUP_REMOVED lines=9> */
.L_x_470:
[----:B------:R-:W-:Y:S05]  /*db10*/  BSYNC B1 ;  /* 0x0000000000017941 */ /* 0x000fea0003800000 */
.L_x_469:
        /* <DEDUP_REMOVED lines=11> */
.L_x_472:
[----:B------:R-:W-:Y:S05]  /*dbd0*/  BSYNC B1 ;  /* 0x0000000000017941 */ /* 0x000fea0003800000 */
.L_x_471:
        /* <DEDUP_REMOVED lines=9> */
.L_x_474:
[----:B------:R-:W-:Y:S05]  /*dc70*/  BSYNC B1 ;  /* 0x0000000000017941 */ /* 0x000fea0003800000 */
.L_x_473:
        /* <DEDUP_REMOVED lines=11> */
.L_x_476:
[----:B------:R-:W-:Y:S05]  /*dd30*/  BSYNC B1 ;  /* 0x0000000000017941 */ /* 0x000fea0003800000 */
.L_x_475:
        /* <DEDUP_REMOVED lines=9> */
.L_x_478:
[----:B------:R-:W-:Y:S05]  /*ddd0*/  BSYNC B1 ;  /* 0x0000000000017941 */ /* 0x000fea0003800000 */
.L_x_477:
        /* <DEDUP_REMOVED lines=11> */
.L_x_480:
[----:B------:R-:W-:Y:S05]  /*de90*/  BSYNC B1 ;  /* 0x0000000000017941 */ /* 0x000fea0003800000 */
.L_x_479:
        /* <DEDUP_REMOVED lines=9> */
.L_x_482:
[----:B------:R-:W-:Y:S05]  /*df30*/  BSYNC B1 ;  /* 0x0000000000017941 */ /* 0x000fea0003800000 */
.L_x_481:
        /* <DEDUP_REMOVED lines=11> */
.L_x_484:
[----:B------:R-:W-:Y:S05]  /*dff0*/  BSYNC B1 ;  /* 0x0000000000017941 */ /* 0x000fea0003800000 */
.L_x_483:
        /* <DEDUP_REMOVED lines=9> */
.L_x_486:
[----:B------:R-:W-:Y:S05]  /*e090*/  BSYNC B1 ;  /* 0x0000000000017941 */ /* 0x000fea0003800000 */
.L_x_485:
        /* <DEDUP_REMOVED lines=11> */
.L_x_488:
[----:B------:R-:W-:Y:S05]  /*e150*/  BSYNC B1 ;  /* 0x0000000000017941 */ /* 0x000fea0003800000 */
.L_x_487:
        /* <DEDUP_REMOVED lines=9> */
.L_x_490:
[----:B------:R-:W-:Y:S05]  /*e1f0*/  BSYNC B1 ;  /* 0x0000000000017941 */ /* 0x000fea0003800000 */
.L_x_489:
[----:B------:R-:W-:Y:S01]  /*e200*/  ISETP.LT.OR P4, PT, R0, 0xe2, !P0 ;  /* 0x000000e20000780c */ /* 0x000fe20004781670 */
[----:B--2---:R-:W-:Y:S01]  /*e210*/  @!P5 IMAD R3, R34, R17, R2 ;  /* 0x000000112203d224 */ /* 0x004fe200078e0202 */
[----:B------:R-:W-:Y:S01]  /*e220*/  ULDC.64 UR4, c[0x0][0x208] ;  /* 0x0000820000047ab9 */ /* 0x000fe20000000a00 */
[----:B------:R-:W-:Y:S03]  /*e230*/  BSSY B1, `(.L_x_491) ;  /* 0x0000009000017945 */ /* 0x000fe60003800000 */
[----:B------:R2:W-:Y:S01]  /*e240*/  @!P5 STG.E.U8 desc[UR4][R8.64+0xe0], R3 ;  /* 0x0000e0030800d986 */ /* 0x0005e2000c101104 */
[C---:B------:R-:W-:Y:S02]  /*e250*/  ISETP.LT.OR P5, PT, R0.reuse, 0xe9, !P3 ;  /* 0x000000e90000780c */ /* 0x040fe40005fa1670 */
[----:B------:R-:W-:-:S04]  /*e260*/  ISETP.LT.OR P3, PT, R0, 0xea, !P3 ;  /* 0x000000ea0000780c */ /* 0x000fc80005f61670 */
[----:B------:R-:W-:Y:S09]  /*e270*/  @P4 BRA `(.L_x_492) ;  /* 0x0000000000104947 */ /* 0x000ff20003800000 */
[----:B------:R-:W-:Y:S02]  /*e280*/  ULDC.64 UR4, c[0x0][0x208] ;  /* 0x0000820000047ab9 */ /* 0x000fe40000000a00 */
[----:B------:R-:W2:Y:S02]  /*e290*/  LDG.E.U8 R16, desc[UR4][R20.64+0xe1] ;  /* 0x0000e10414107981 */ /* 0x000ea4000c1e1100 */
[----:B--2---:R-:W-:-:S05]  /*e2a0*/  PRMT R3, R16, 0x8880, RZ ;  /* 0x0000888010037816 */ /* 0x004fca00000000ff */
[----:B------:R-:W-:-:S07]  /*e2b0*/  IMAD R2, R3, R18, RZ ;  /* 0x0000001203027224 */ /* 0x000fce00078e02ff */
.L_x_492:
[----:B------:R-:W-:Y:S05]  /*e2c0*/  BSYNC B1 ;  /* 0x0000000000017941 */ /* 0x000fea0003800000 */
.L_x_491:
        /* <DEDUP_REMOVED lines=9> */
.L_x_494:
[----:B------:R-:W-:Y:S05]  /*e360*/  BSYNC B1 ;  /* 0x0000000000017941 */ /* 0x000fea0003800000 */
.L_x_493:
[----:B--2---:R-:W-:Y:S01]  /*e370*/  @!P5 IMAD R3, R36, R17, R2 ;  /* 0x000000112403d224 */ /* 0x004fe200078e0202 */
        /* <DEDUP_REMOVED lines=8> */
.L_x_496:
[----:B------:R-:W-:Y:S05]  /*e400*/  BSYNC B1 ;  /* 0x0000000000017941 */ /* 0x000fea0003800000 */
.L_x_495:
[C---:B------:R-:W-:Y:S01]  /*e410*/  ISETP.LT.OR P4, PT, R0.reuse, 0xe9, !P0 ;  /* 0x000000e90000780c */ /* 0x040fe20004781670 */
[----:B------:R-:W-:Y:S01]  /*e420*/  @!P3 IMAD R37, R37, R17, R2 ;  /* 0x000000112525b224 */ /* 0x000fe200078e0202 */
[----:B------:R-:W-:Y:S01]  /*e430*/  ULDC.64 UR4, c[0x0][0x208] ;  /* 0x0000820000047ab9 */ /* 0x000fe20000000a00 */
[----:B------:R-:W-:Y:S01]  /*e440*/  BSSY B1, `(.L_x_497) ;  /* 0x000000a000017945 */ /* 0x000fe20003800000 */
[C---:B------:R-:W-:Y:S02]  /*e450*/  ISETP.LT.OR P0, PT, R0.reuse, 0xea, !P0 ;  /* 0x000000ea0000780c */ /* 0x040fe40004701670 */
        /* <DEDUP_REMOVED lines=8> */
.L_x_498:
[----:B------:R-:W-:Y:S05]  /*e4e0*/  BSYNC B1 ;  /* 0x0000000000017941 */ /* 0x000fea0003800000 */
.L_x_497:
        /* <DEDUP_REMOVED lines=9> */
.L_x_500:
[----:B------:R-:W-:Y:S05]  /*e580*/  BSYNC B1 ;  /* 0x0000000000017941 */ /* 0x000fea0003800000 */
.L_x_499:
        /* <DEDUP_REMOVED lines=9> */
.L_x_502:
[----:B------:R-:W-:Y:S05]  /*e620*/  BSYNC B1 ;  /* 0x0000000000017941 */ /* 0x000fea0003800000 */
.L_x_501:
        /* <DEDUP_REMOVED lines=9> */
.L_x_504:
[----:B------:R-:W-:Y:S05]  /*e6c0*/  BSYNC B1 ;  /* 0x0000000000017941 */ /* 0x000fea0003800000 */
.L_x_503:
[C---:B------:R-:W-:Y:S01]  /*e6d0*/  ISETP.LT.OR P4, PT, R0.reuse, 0xe1, !P2 ;  /* 0x000000e10000780c */ /* 0x040fe20005781670 */
[----:B------:R-:W-:Y:S01]  /*e6e0*/  @!P3 IMAD R25, R25, R17, R2 ;  /* 0x000000111919b224 */ /* 0x000fe200078e0202 */
[----:B------:R-:W-:Y:S01]  /*e6f0*/  ULDC.64 UR4, c[0x0][0x208] ;  /* 0x0000820000047ab9 */ /* 0x000fe20000000a00 */
[----:B------:R-:W-:Y:S01]  /*e700*/  BSSY B1, `(.L_x_505) ;  /* 0x000000b000017945 */ /* 0x000fe20003800000 */
[C---:B------:R-:W-:Y:S02]  /*e710*/  ISETP.LT.OR P0, PT, R0.reuse, 0xe2, !P2 ;  /* 0x000000e20000780c */ /* 0x040fe40005701670 */
[----:B------:R0:W-:Y:S01]  /*e720*/  @!P3 STG.E.U8 desc[UR4][R4.64+0xe1], R25 ;  /* 0x0000e1190400b986 */ /* 0x0001e2000c101104 */
[C---:B------:R-:W-:Y:S02]  /*e730*/  ISETP.LT.OR P3, PT, R0.reuse, 0xe9, !P1 ;  /* 0x000000e90000780c */ /* 0x040fe40004f61670 */
[C---:B------:R-:W-:Y:S02]  /*e740*/  ISETP.LT.OR P1, PT, R0.reuse, 0xea, !P1 ;  /* 0x000000ea0000780c */ /* 0x040fe40004f21670 */
[----:B------:R-:W-:-:S02]  /*e750*/  ISETP.LT.OR P5, PT, R0, 0xe9, !P2 ;  /* 0x000000e90000780c */ /* 0x000fc400057a1670 */
[----:B------:R-:W-:Y:S11]  /*e760*/  @P4 BRA `(.L_x_506) ;  /* 0x0000000000104947 */ /* 0x000ff60003800000 */
[----:B------:R-:W-:Y:S02]  /*e770*/  ULDC.64 UR4, c[0x0][0x208] ;  /* 0x0000820000047ab9 */ /* 0x000fe40000000a00 */
[----:B------:R-:W2:Y:S02]  /*e780*/  LDG.E.U8 R16, desc[UR4][R12.64+0xe0] ;  /* 0x0000e0040c107981 */ /* 0x000ea4000c1e1100 */
[----:B--2---:R-:W-:-:S05]  /*e790*/  PRMT R3, R16, 0x8880, RZ ;  /* 0x0000888010037816 */ /* 0x004fca00000000ff */
[----:B------:R-:W-:-:S07]  /*e7a0*/  IMAD R2, R3, R18, RZ ;  /* 0x0000001203027224 */ /* 0x000fce00078e02ff */
.L_x_506:
[----:B------:R-:W-:Y:S05]  /*e7b0*/  BSYNC B1 ;  /* 0x0000000000017941 */ /* 0x000fea0003800000 */
.L_x_505:
        /* <DEDUP_REMOVED lines=9> */
.L_x_508:
[----:B------:R-:W-:Y:S05]  /*e850*/  BSYNC B1 ;  /* 0x0000000000017941 */ /* 0x000fea0003800000 */
.L_x_507:
        /* <DEDUP_REMOVED lines=9> */
.L_x_510:
[----:B------:R-:W-:Y:S05]  /*e8f0*/  BSYNC B1 ;  /* 0x0000000000017941 */ /* 0x000fea0003800000 */
.L_x_509:
        /* <DEDUP_REMOVED lines=9> */
.L_x_512:
[----:B------:R-:W-:Y:S05]  /*e990*/  BSYNC B1 ;  /* 0x0000000000017941 */ /* 0x000fea0003800000 */
.L_x_511:
        /* <DEDUP_REMOVED lines=9> */
.L_x_514:
[----:B------:R-:W-:Y:S05]  /*ea30*/  BSYNC B1 ;  /* 0x0000000000017941 */ /* 0x000fea0003800000 */
.L_x_513:
[----:B------:R-:W-:Y:S01]  /*ea40*/  ISETP.LT.OR P2, PT, R0, 0xea, !P2 ;  /* 0x000000ea0000780c */ /* 0x000fe20005741670 */
[----:B--2---:R-:W-:Y:S01]  /*ea50*/  @!P5 IMAD R3, R30, R17, R2 ;  /* 0x000000111e03d224 */ /* 0x004fe200078e0202 */
[----:B------:R-:W-:Y:S01]  /*ea60*/  ULDC.64 UR4, c[0x0][0x208] ;  /* 0x0000820000047ab9 */ /* 0x000fe20000000a00 */
[----:B------:R-:W-:Y:S03]  /*ea70*/  BSSY B1, `(.L_x_515) ;  /* 0x0000007000017945 */ /* 0x000fe60003800000 */
[----:B------:R2:W-:Y:S07]  /*ea80*/  @!P5 STG.E.U8 desc[UR4][R10.64+0xe8], R3 ;  /* 0x0000e8030a00d986 */ /* 0x0005ee000c101104 */
[----:B------:R-:W-:Y:S05]  /*ea90*/  @P2 BRA `(.L_x_516) ;  /* 0x0000000000102947 */ /* 0x000fea0003800000 */
[----:B------:R-:W-:Y:S02]  /*eaa0*/  ULDC.64 UR4, c[0x0][0x208] ;  /* 0x0000820000047ab9 */ /* 0x000fe40000000a00 */
[----:B------:R-:W2:Y:S02]  /*eab0*/  LDG.E.U8 R16, desc[UR4][R12.64+0xe9] ;  /* 0x0000e9040c107981 */ /* 0x000ea4000c1e1100 */
[----:B--2---:R-:W-:-:S05]  /*eac0*/  PRMT R3, R16, 0x8880, RZ ;  /* 0x0000888010037816 */ /* 0x004fca00000000ff */
[----:B------:R-:W-:-:S07]  /*ead0*/  IMAD R2, R3, R18, RZ ;  /* 0x0000001203027224 */ /* 0x000fce00078e02ff */
.L_x_516:
[----:B------:R-:W-:Y:S05]  /*eae0*/  BSYNC B1 ;  /* 0x0000000000017941 */ /* 0x000fea0003800000 */
.L_x_515:
[----:B------:R-:W-:Y:S01]  /*eaf0*/  IMAD R31, R31, R17, R2 ;  /* 0x000000111f1f7224 */ /* 0x000fe200078e0202 */
[----:B------:R-:W-:Y:S06]  /*eb00*/  @P2 BRA `(.L_x_517) ;  /* 0x0000003000002947 */ /* 0x000fec0003800000 */
[----:B------:R-:W-:Y:S02]  /*eb10*/  ULDC.64 UR4, c[0x0][0x208] ;  /* 0x0000820000047ab9 */ /* 0x000fe40000000a00 */
[----:B------:R0:W-:Y:S01]  /*eb20*/  STG.E.U8 desc[UR4][R10.64+0xe9], R31 ;  /* 0x0000e91f0a007986 */ /* 0x0001e2000c101104 */
[----:B------:R-:W-:Y:S05]  /*eb30*/  BRA `(.L_x_517) ;  /* 0x0000002c00f47947 */ /* 0x000fea0003800000 */
.L_x_36:
[----:B------:R-:W2:Y:S04]  /*eb40*/  LDL.LU R2, [R1+0x80] ;  /* 0x0000800001027983 */ /* 0x000ea80000300800 */
[----:B------:R-:W3:Y:S04]  /*eb50*/  LDL.LU R21, [R1+0x84] ;  /* 0x0000840001157983 */ /* 0x000ee80000300800 */
[----:B------:R-:W4:Y:S04]  /*eb60*/  LDL.LU R20, [R1+0x88] ;  /* 0x0000880001147983 */ /* 0x000f280000300800 */
[----:B------:R-:W5:Y:S04]  /*eb70*/  LDL.LU R12, [R1+0x8c] ;  /* 0x00008c00010c7983 */ /* 0x000f680000300800 */
[----:B------:R-:W3:Y:S04]  /*eb80*/  LDL.LU R3, [R1+0x90] ;  /* 0x0000900001037983 */ /* 0x000ee80000300800 */
[----:B------:R-:W5:Y:S04]  /*eb90*/  LDL.LU R15, [R1+0x94] ;  /* 0x00009400010f7983 */ /* 0x000f680000300800 */
[----:B------:R-:W5:Y:S01]  /*eba0*/  LDL.LU R14, [R1+0x98] ;  /* 0x00009800010e7983 */ /* 0x000f620000300800 */
[C---:B------:R-:W-:Y:S01]  /*ebb0*/  ISETP.GE.AND P2, PT, R19.reuse, 0x1, PT ;  /* 0x000000011300780c */ /* 0x040fe20003f46270 */
[----:B------:R-:W-:Y:S01]  /*ebc0*/  ULDC.64 UR4, c[0x0][0x208] ;  /* 0x0000820000047ab9 */ /* 0x000fe20000000a00 */
[----:B------:R-:W-:Y:S01]  /*ebd0*/  ISETP.GE.AND P3, PT, R19, 0x9, PT ;  /* 0x000000091300780c */ /* 0x000fe20003f66270 */
[----:B------:R-:W5:Y:S01]  /*ebe0*/  LDL.LU R13, [R1+0x9c] ;  /* 0x00009c00010d7983 */ /* 0x000f620000300800 */
[----:B------:R-:W-:-:S02]  /*ebf0*/  ISETP.LT.OR P0, PT, R0, 0x1, !P2 ;  /* 0x000000010000780c */ /* 0x000fc40005701670 */
[C---:B------:R-:W-:Y:S01]  /*ec00*/  ISETP.LT.OR P4, PT, R0.reuse, 0xa, !P2 ;  /* 0x0000000a0000780c */ /* 0x040fe20005781670 */
[----:B------:R-:W5:Y:S01]  /*ec10*/  LDL.LU R227, [R1+0x74] ;  /* 0x0000740001e37983 */ /* 0x000f620000300800 */
[----:B------:R-:W-:-:S03]  /*ec20*/  ISETP.LT.OR P1, PT, R0, 0x9, !P2 ;  /* 0x000000090000780c */ /* 0x000fc60005721670 */
[----:B------:R-:W5:Y:S06]  /*ec30*/  LDL.LU R226, [R1+0x78] ;  /* 0x0000780001e27983 */ /* 0x000f6c0000300800 */
[----:B--2---:R-:W-:-:S05]  /*ec40*/  @!P0 IMAD R2, R2, R17, RZ ;  /* 0x0000001102028224 */ /* 0x004fca00078e02ff */
[----:B------:R1:W-:Y:S01]  /*ec50*/  @!P0 STG.E.U8 desc[UR4][R6.64], R2 ;  /* 0x0000000206008986 */ /* 0x0003e2000c101104 */
[----:B------:R-:W-:Y:S01]  /*ec60*/  ISETP.LT.OR P0, PT, R0, 0x2, !P2 ;  /* 0x000000020000780c */ /* 0x000fe20005701670 */
[----:B---3--:R-:W-:-:S12]  /*ec70*/  @!P1 IMAD R3, R3, R17, RZ ;  /* 0x0000001103039224 */ /* 0x008fd800078e02ff */
[----:B-1----:R-:W-:-:S05]  /*ec80*/  @!P0 IMAD R2, R21, R17, RZ ;  /* 0x0000001115028224 */ /* 0x002fca00078e02ff */
[----:B------:R4:W-:Y:S01]  /*ec90*/  @!P0 STG.E.U8 desc[UR4][R6.64+0x1], R2 ;  /* 0x0000010206008986 */ /* 0x0009e2000c101104 */
[----:B------:R-:W-:-:S13]  /*eca0*/  ISETP.LT.OR P0, PT, R0, 0x1, !P3 ;  /* 0x000000010000780c */ /* 0x000fda0005f01670 */
[----:B----4-:R-:W-:-:S05]  /*ecb0*/  @!P0 IMAD R2, R20, R17, RZ ;  /* 0x0000001114028224 */ /* 0x010fca00078e02ff */
[----:B------:R5:W-:Y:S01]  /*ecc0*/  @!P0 STG.E.U8 desc[UR4][R8.64], R2 ;  /* 0x0000000208008986 */ /* 0x000be2000c101104 */
[----:B------:R-:W-:Y:S01]  /*ecd0*/  ISETP.LT.OR P0, PT, R0, 0x2, !P3 ;  /* 0x000000020000780c */ /* 0x000fe20005f01670 */
[----:B-----5:R-:W-:-:S12]  /*ece0*/  @!P4 IMAD R2, R15, R17, RZ ;  /* 0x000000110f02c224 */ /* 0x020fd800078e02ff */
[----:B------:R-:W-:-:S05]  /*ecf0*/  @!P0 IMAD R12, R12, R17, RZ ;  /* 0x000000110c0c8224 */ /* 0x000fca00078e02ff */
[----:B------:R1:W-:Y:S01]  /*ed00*/  @!P0 STG.E.U8 desc[UR4][R8.64+0x1], R12 ;  /* 0x0000010c08008986 */ /* 0x0003e2000c101104 */
[----:B------:R-:W-:-:S03]  /*ed10*/  ISETP.LT.OR P0, PT, R0, 0x9, !P3 ;  /* 0x000000090000780c */ /* 0x000fc60005f01670 */
[----:B------:R2:W-:Y:S04]  /*ed20*/  @!P4 STG.E.U8 desc[UR4][R6.64+0x9], R2 ;  /* 0x000009020600c986 */ /* 0x0005e8000c101104 */
[----:B------:R-:W-:Y:S04]  /*ed30*/  @!P1 STG.E.U8 desc[UR4][R6.64+0x8], R3 ;  /* 0x0000080306009986 */ /* 0x000fe8000c101104 */
[----:B-1----:R-:W3:Y:S01]  /*ed40*/  LDL.LU R12, [R1+0x70] ;  /* 0x00007000010c7983 */ /* 0x002ee20000300800 */
[----:B------:R-:W-:Y:S02]  /*ed50*/  ISETP.GE.AND P1, PT, R19, 0x81, PT ;  /* 0x000000811300780c */ /* 0x000fe40003f26270 */
[----:B------:R-:W-:Y:S01]  /*ed60*/  ISETP.LT.OR P4, PT, R0, 0xa, !P3 ;  /* 0x0000000a0000780c */ /* 0x000fe20005f81670 */
[----:B--2---:R-:W-:Y:S01]  /*ed70*/  @!P0 IMAD R2, R14, R17, RZ ;  /* 0x000000110e028224 */ /* 0x004fe200078e02ff */
[----:B------:R-:W-:-:S04]  /*ed80*/  ISETP.LT.OR P5, PT, R0, 0x1, !P1 ;  /* 0x000000010000780c */ /* 0x000fc80004fa1670 */
[----:B------:R1:W-:Y:S04]  /*ed90*/  @!P0 STG.E.U8 desc[UR4][R8.64+0x8], R2 ;  /* 0x0000080208008986 */ /* 0x0003e8000c101104 */
[----:B-1----:R-:W2:Y:S03]  /*eda0*/  LDL.LU R2, [R1+0x60] ;  /* 0x0000600001027983 */ /* 0x002ea60000300800 */
[----:B------:R-:W-:Y:S01]  /*edb0*/  @!P4 IMAD R3, R13, R17, RZ ;  /* 0x000000110d03c224 */ /* 0x000fe200078e02ff */
[----:B------:R-:W4:Y:S04]  /*edc0*/  LDL.LU R225, [R1+0x7c] ;  /* 0x00007c0001e17983 */ /* 0x000f280000300800 */
[----:B------:R-:W5:Y:S04]  /*edd0*/  LDL.LU R224, [R1+0x40] ;  /* 0x0000400001e07983 */ /* 0x000f680000300800 */
[----:B------:R-:W5:Y:S04]  /*ede0*/  LDL.LU R23, [R1+0x44] ;  /* 0x0000440001177983 */ /* 0x000f680000300800 */
[----:B------:R-:W5:Y:S04]  /*edf0*/  LDL.LU R22, [R1+0x48] ;  /* 0x0000480001167983 */ /* 0x000f680000300800 */
[----:B------:R-:W5:Y:S01]  /*ee00*/  LDL.LU R21, [R1+0x4c] ;  /* 0x00004c0001157983 */ /* 0x000f620000300800 */
[----:B------:R-:W-:-:S03]  /*ee10*/  ISETP.GE.AND P0, PT, R19, 0x89, PT ;  /* 0x000000891300780c */ /* 0x000fc60003f06270 */
[----:B------:R-:W5:Y:S04]  /*ee20*/  LDL.LU R20, [R1+0x50] ;  /* 0x0000500001147983 */ /* 0x000f680000300800 */
[----:B------:R-:W5:Y:S04]  /*ee30*/  LDL.LU R15, [R1+0x54] ;  /* 0x00005400010f7983 */ /* 0x000f680000300800 */
[----:B------:R-:W5:Y:S04]  /*ee40*/  LDL.LU R14, [R1+0x58] ;  /* 0x00005800010e7983 */ /* 0x000f680000300800 */
[----:B------:R-:W5:Y:S04]  /*ee50*/  LDL.LU R13, [R1+0x5c] ;  /* 0x00005c00010d7983 */ /* 0x000f680000300800 */
[----:B------:R-:W3:Y:S04]  /*ee60*/  LDL.LU R19, [R1+0x6c] ;  /* 0x00006c0001137983 */ /* 0x000ee80000300800 */
[----:B------:R1:W-:Y:S04]  /*ee70*/  @!P4 STG.E.U8 desc[UR4][R8.64+0x9], R3 ;  /* 0x000009030800c986 */ /* 0x0003e8000c101104 */
[----:B-1----:R-:W4:Y:S01]  /*ee80*/  LDL.LU R3, [R1+0x64] ;  /* 0x0000640001037983 */ /* 0x002f220000300800 */
[----:B--2---:R-:W-:-:S05]  /*ee90*/  @!P5 IMAD R2, R2, R17, RZ ;  /* 0x000000110202d224 */ /* 0x004fca00078e02ff */
[----:B------:R1:W-:Y:S04]  /*eea0*/  @!P5 STG.E.U8 desc[UR4][R4.64], R2 ;  /* 0x000000020400d986 */ /* 0x0003e8000c101104 */
[----:B-1----:R-:W2:Y:S01]  /*eeb0*/  LDL.LU R2, [R1+0x68] ;  /* 0x0000680001027983 */ /* 0x002ea20000300800 */
[C---:B------:R-:W-:Y:S02]  /*eec0*/  ISETP.LT.OR P4, PT, R0.reuse, 0x2, !P1 ;  /* 0x000000020000780c */ /* 0x040fe40004f81670 */
[----:B------:R-:W-:-:S11]  /*eed0*/  ISETP.LT.OR P5, PT, R0, 0x1, !P0 ;  /* 0x000000010000780c */ /* 0x000fd600047a1670 */
[----:B----4-:R-:W-:-:S05]  /*eee0*/  @!P4 IMAD R3, R3, R17, RZ ;  /* 0x000000110303c224 */ /* 0x010fca00078e02ff */
[----:B------:R3:W-:Y:S01]  /*eef0*/  @!P4 STG.E.U8 desc[UR4][R4.64+0x1], R3 ;  /* 0x000001030400c986 */ /* 0x0007e2000c101104 */
[----:B------:R-:W-:-:S13]  /*ef00*/  ISETP.LT.OR P4, PT, R0, 0x2, !P0 ;  /* 0x000000020000780c */ /* 0x000fda0004781670 */
[----:B---3--:R-:W-:Y:S02]  /*ef10*/  @!P4 IMAD R3, R19, R17, RZ ;  /* 0x000000111303c224 */ /* 0x008fe400078e02ff */
[----:B------:R-:W3:Y:S04]  /*ef20*/  LDL.LU R19, [R1+0x2c] ;  /* 0x00002c0001137983 */ /* 0x000ee80000300800 */
[----:B------:R1:W-:Y:S01]  /*ef30*/  @!P4 STG.E.U8 desc[UR4][R10.64+0x1], R3 ;  /* 0x000001030a00c986 */ /* 0x0003e2000c101104 */
[----:B------:R-:W-:-:S13]  /*ef40*/  ISETP.LT.OR P4, PT, R0, 0xa, !P1 ;  /* 0x0000000a0000780c */ /* 0x000fda0004f81670 */
[-C--:B-1----:R-:W-:Y:S02]  /*ef50*/  @!P4 IMAD R3, R227, R17.reuse, RZ ;  /* 0x00000011e303c224 */ /* 0x082fe400078e02ff */
[----:B--2---:R-:W-:-:S05]  /*ef60*/  @!P5 IMAD R2, R2, R17, RZ ;  /* 0x000000110202d224 */ /* 0x004fca00078e02ff */
[----:B------:R1:W-:Y:S01]  /*ef70*/  @!P5 STG.E.U8 desc[UR4][R10.64], R2 ;  /* 0x000000020a00d986 */ /* 0x0003e2000c101104 */
[----:B------:R-:W-:-:S13]  /*ef80*/  ISETP.LT.OR P5, PT, R0, 0x9, !P1 ;  /* 0x000000090000780c */ /* 0x000fda0004fa1670 */
[-C--:B-1----:R-:W-:Y:S01]  /*ef90*/  @!P5 IMAD R2, R12, R17.reuse, RZ ;  /* 0x000000110c02d224 */ /* 0x082fe200078e02ff */
[----:B------:R-:W-:Y:S04]  /*efa0*/  @!P4 STG.E.U8 desc[UR4][R4.64+0x9], R3 ;  /* 0x000009030400c986 */ /* 0x000fe8000c101104 */
[----:B------:R1:W-:Y:S01]  /*efb0*/  @!P5 STG.E.U8 desc[UR4][R4.64+0x8], R2 ;  /* 0x000008020400d986 */ /* 0x0003e2000c101104 */
[C---:B------:R-:W-:Y:S02]  /*efc0*/  ISETP.LT.OR P5, PT, R0.reuse, 0x9, !P0 ;  /* 0x000000090000780c */ /* 0x040fe400047a1670 */
[----:B------:R-:W-:Y:S01]  /*efd0*/  ISETP.LT.OR P4, PT, R0, 0xa, !P0 ;  /* 0x0000000a0000780c */ /* 0x000fe20004781670 */
[----:B------:R-:W2:Y:S04]  /*efe0*/  LDL.LU R12, [R1+0x30] ;  /* 0x00003000010c7983 */ /* 0x000ea80000300800 */
[----:B------:R-:W4:Y:S06]  /*eff0*/  LDL.LU R227, [R1+0x34] ;  /* 0x0000340001e37983 */ /* 0x000f2c0000300800 */
[----:B-1----:R-:W-:-:S02]  /*f000*/  @!P5 IMAD R2, R226, R17, RZ ;  /* 0x00000011e202d224 */ /* 0x002fc400078e02ff */
[----:B------:R-:W-:Y:S01]  /*f010*/  @!P4 IMAD R3, R225, R17, RZ ;  /* 0x00000011e103c224 */ /* 0x000fe200078e02ff */
[----:B------:R-:W2:Y:S04]  /*f020*/  LDL.LU R226, [R1+0x38] ;  /* 0x0000380001e27983 */ /* 0x000ea80000300800 */
[----:B------:R5:W-:Y:S01]  /*f030*/  @!P5 STG.E.U8 desc[UR4][R10.64+0x8], R2 ;  /* 0x000008020a00d986 */ /* 0x000be2000c101104 */
[----:B------:R-:W-:-:S03]  /*f040*/  ISETP.LT.OR P5, PT, R0, 0x11, !P2 ;  /* 0x000000110000780c */ /* 0x000fc600057a1670 */
[----:B------:R1:W-:Y:S01]  /*f050*/  @!P4 STG.E.U8 desc[UR4][R10.64+0x9], R3 ;  /* 0x000009030a00c986 */ /* 0x0003e2000c101104 */
[----:B------:R-:W-:-:S09]  /*f060*/  ISETP.LT.OR P4, PT, R0, 0x12, !P2 ;  /* 0x000000120000780c */ /* 0x000fd20005781670 */
[----:B-----5:R-:W-:-:S05]  /*f070*/  @!P5 IMAD R2, R224, R17, RZ ;  /* 0x00000011e002d224 */ /* 0x020fca00078e02ff */
[----:B------:R5:W-:Y:S01]  /*f080*/  @!P5 STG.E.U8 desc[UR4][R6.64+0x10], R2 ;  /* 0x000010020600d986 */ /* 0x000be2000c101104 */
[----:B------:R-:W-:Y:S01]  /*f090*/  ISETP.LT.OR P5, PT, R0, 0x11, !P3 ;  /* 0x000000110000780c */ /* 0x000fe20005fa1670 */
[----:B-1----:R-:W-:-:S05]  /*f0a0*/  @!P4 IMAD R3, R23, R17, RZ ;  /* 0x000000111703c224 */ /* 0x002fca00078e02ff */
[----:B------:R1:W-:Y:S01]  /*f0b0*/  @!P4 STG.E.U8 desc[UR4][R6.64+0x11], R3 ;  /* 0x000011030600c986 */ /* 0x0003e2000c101104 */
[----:B------:R-:W-:-:S06]  /*f0c0*/  ISETP.LT.OR P4, PT, R0, 0x12, !P3 ;  /* 0x000000120000780c */ /* 0x000fcc0005f81670 */
        /* <DEDUP_REMOVED lines=10> */
[----:B------:R-:W-:Y:S07]  /*f170*/  @!P4 STG.E.U8 desc[UR4][R6.64+0x19], R3 ;  /* 0x000019030600c986 */ /* 0x000fee000c101104 */
[----:B-----5:R-:W-:-:S05]  /*f180*/  @!P5 IMAD R2, R14, R17, RZ ;  /* 0x000000110e02d224 */ /* 0x020fca00078e02ff */
[----:B------:R1:W-:Y:S04]  /*f190*/  @!P5 STG.E.U8 desc[UR4][R8.64+0x18], R2 ;  /* 0x000018020800d986 */ /* 0x0003e8000c101104 */
[----:B-1----:R-:W5:Y:S01]  /*f1a0*/  LDL.LU R2, [R1+0x20] ;  /* 0x0000200001027983 */ /* 0x002f620000300800 */
[C---:B------:R-:W-:Y:S02]  /*f1b0*/  ISETP.LT.OR P4, PT, R0.reuse, 0x1a, !P3 ;  /* 0x0000001a0000780c */ /* 0x040fe40005f81670 */
[----:B------:R-:W-:Y:S01]  /*f1c0*/  ISETP.LT.OR P5, PT, R0, 0x11, !P1 ;  /* 0x000000110000780c */ /* 0x000fe20004fa1670 */
[----:B------:R-:W2:Y:S04]  /*f1d0*/  LDL.LU R225, [R1+0x3c] ;  /* 0x00003c0001e17983 */ /* 0x000ea80000300800 */
[----:B------:R-:W2:Y:S04]  /*f1e0*/  LDL.LU R224, [R1] ;  /* 0x0000000001e07983 */ /* 0x000ea80000300800 */
[----:B------:R-:W2:Y:S02]  /*f1f0*/  LDL.LU R23, [R1+0x4] ;  /* 0x0000040001177983 */ /* 0x000ea40000300800 */
[----:B------:R-:W-:-:S02]  /*f200*/  @!P4 IMAD R3, R13, R17, RZ ;  /* 0x000000110d03c224 */ /* 0x000fc400078e02ff */
[----:B------:R-:W2:Y:S04]  /*f210*/  LDL.LU R22, [R1+0x8] ;  /* 0x0000080001167983 */ /* 0x000ea80000300800 */
[----:B------:R-:W2:Y:S04]  /*f220*/  LDL.LU R13, [R1+0xc] ;  /* 0x00000c00010d7983 */ /* 0x000ea80000300800 */
[----:B------:R-:W2:Y:S04]  /*f230*/  LDL.LU R15, [R1+0x10] ;  /* 0x00001000010f7983 */ /* 0x000ea80000300800 */
[----:B------:R-:W2:Y:S04]  /*f240*/  LDL.LU R21, [R1+0x14] ;  /* 0x0000140001157983 */ /* 0x000ea80000300800 */
[----:B------:R-:W2:Y:S04]  /*f250*/  LDL.LU R20, [R1+0x18] ;  /* 0x0000180001147983 */ /* 0x000ea80000300800 */
[----:B------:R-:W2:Y:S04]  /*f260*/  LDL.LU R14, [R1+0x1c] ;  /* 0x00001c00010e7983 */ /* 0x000ea80000300800 */
[----:B------:R1:W-:Y:S04]  /*f270*/  @!P4 STG.E.U8 desc[UR4][R8.64+0x19], R3 ;  /* 0x000019030800c986 */ /* 0x0003e8000c101104 */
[----:B-1----:R-:W3:Y:S01]  /*f280*/  LDL.LU R3, [R1+0x24] ;  /* 0x0000240001037983 */ /* 0x002ee20000300800 */
[----:B-----5:R-:W-:-:S05]  /*f290*/  @!P5 IMAD R2, R2, R17, RZ ;  /* 0x000000110202d224 */ /* 0x020fca00078e02ff */
[----:B------:R1:W-:Y:S04]  /*f2a0*/  @!P5 STG.E.U8 desc[UR4][R4.64+0x10], R2 ;  /* 0x000010020400d986 */ /* 0x0003e8000c101104 */
[----:B-1----:R-:W5:Y:S01]  /*f2b0*/  LDL.LU R2, [R1+0x28] ;  /* 0x0000280001027983 */ /* 0x002f620000300800 */
[C---:B------:R-:W-:Y:S02]  /*f2c0*/  ISETP.LT.OR P4, PT, R0.reuse, 0x12, !P1 ;  /* 0x000000120000780c */ /* 0x040fe40004f81670 */
[----:B------:R-:W-:-:S11]  /*f2d0*/  ISETP.LT.OR P5, PT, R0, 0x11, !P0 ;  /* 0x000000110000780c */ /* 0x000fd600047a1670 */
[----:B---3--:R-:W-:-:S05]  /*f2e0*/  @!P4 IMAD R3, R3, R17, RZ ;  /* 0x000000110303c224 */ /* 0x008fca00078e02ff */
[----:B------:R1:W-:Y:S01]  /*f2f0*/  @!P4 STG.E.U8 desc[UR4][R4.64+0x11], R3 ;  /* 0x000011030400c986 */ /* 0x0003e2000c101104 */
[----:B------:R-:W-:-:S13]  /*f300*/  ISETP.LT.OR P4, PT, R0, 0x12, !P0 ;  /* 0x000000120000780c */ /* 0x000fda0004781670 */
[----:B-1----:R-:W-:-:S05]  /*f310*/  @!P4 IMAD R3, R19, R17, RZ ;  /* 0x000000111303c224 */ /* 0x002fca00078e02ff */
[----:B------:R4:W-:Y:S01]  /*f320*/  @!P4 STG.E.U8 desc[UR4][R10.64+0x11], R3 ;  /* 0x000011030a00c986 */ /* 0x0009e2000c101104 */
[----:B------:R-:W-:-:S13]  /*f330*/  ISETP.LT.OR P4, PT, R0, 0x1a, !P1 ;  /* 0x0000001a0000780c */ /* 0x000fda0004f81670 */
[-C--:B----4-:R-:W-:Y:S02]  /*f340*/  @!P4 IMAD R3, R227, R17.reuse, RZ ;  /* 0x00000011e303c224 */ /* 0x090fe400078e02ff */
[----:B-----5:R-:W-:-:S05]  /*f350*/  @!P5 IMAD R2, R2, R17, RZ ;  /* 0x000000110202d224 */ /* 0x020fca00078e02ff */
[----:B------:R2:W-:Y:S01]  /*f360*/  @!P5 STG.E.U8 desc[UR4][R10.64+0x10], R2 ;  /* 0x000010020a00d986 */ /* 0x0005e2000c101104 */
[----:B------:R-:W-:-:S13]  /*f370*/  ISETP.LT.OR P5, PT, R0, 0x19, !P1 ;  /* 0x000000190000780c */ /* 0x000fda0004fa1670 */
[----:B--2---:R-:W-:-:S05]  /*f380*/  @!P5 IMAD R2, R12, R17, RZ ;  /* 0x000000110c02d224 */ /* 0x004fca00078e02ff */
[----:B------:R1:W-:Y:S01]  /*f390*/  @!P5 STG.E.U8 desc[UR4][R4.64+0x18], R2 ;  /* 0x000018020400d986 */ /* 0x0003e2000c101104 */
[----:B------:R-:W-:-:S03]  /*f3a0*/  ISETP.LT.OR P5, PT, R0, 0x19, !P0 ;  /* 0x000000190000780c */ /* 0x000fc600047a1670 */
[----:B------:R-:W-:Y:S01]  /*f3b0*/  @!P4 STG.E.U8 desc[UR4][R4.64+0x19], R3 ;  /* 0x000019030400c986 */ /* 0x000fe2000c101104 */
[----:B------:R-:W-:-:S09]  /*f3c0*/  ISETP.LT.OR P4, PT, R0, 0x1a, !P0 ;  /* 0x0000001a0000780c */ /* 0x000fd20004781670 */
[----:B-1----:R-:W-:-:S05]  /*f3d0*/  @!P5 IMAD R2, R226, R17, RZ ;  /* 0x00000011e202d224 */ /* 0x002fca00078e02ff */
[----:B------:R1:W-:Y:S01]  /*f3e0*/  @!P5 STG.E.U8 desc[UR4][R10.64+0x18], R2 ;  /* 0x000018020a00d986 */ /* 0x0003e2000c101104 */
[----:B------:R-:W-:Y:S01]  /*f3f0*/  ISETP.LT.OR P5, PT, R0, 0x21, !P2 ;  /* 0x000000210000780c */ /* 0x000fe200057a1670 */
[----:B-1----:R-:W-:-:S12]  /*f400*/  @!P4 IMAD R2, R225, R17, RZ ;  /* 0x00000011e102c224 */ /* 0x002fd800078e02ff */
[----:B------:R-:W-:Y:S01]  /*f410*/  @!P5 IMAD R3, R224, R17, RZ ;  /* 0x00000011e003d224 */ /* 0x000fe200078e02ff */
[----:B------:R1:W-:Y:S01]  /*f420*/  @!P4 STG.E.U8 desc[UR4][R10.64+0x19], R2 ;  /* 0x000019020a00c986 */ /* 0x0003e2000c101104 */
[----:B------:R-:W-:-:S03]  /*f430*/  ISETP.LT.OR P4, PT, R0, 0x22, !P2 ;  /* 0x000000220000780c */ /* 0x000fc60005781670 */
[----:B------:R2:W-:Y:S01]  /*f440*/  @!P5 STG.E.U8 desc[UR4][R6.64+0x20], R3 ;  /* 0x000020030600d986 */ /* 0x0005e2000c101104 */
[----:B------:R-:W-:-:S09]  /*f450*/  ISETP.LT.OR P5, PT, R0, 0x21, !P3 ;  /* 0x000000210000780c */ /* 0x000fd20005fa1670 */
[----:B-1----:R-:W-:-:S04]  /*f460*/  @!P4 IMAD R2, R23, R17, RZ ;  /* 0x000000111702c224 */ /* 0x002fc800078e02ff */
[----:B--2---:R-:W-:Y:S01]  /*f470*/  @!P5 IMAD R3, R22, R17, RZ ;  /* 0x000000111603d224 */ /* 0x004fe200078e02ff */
[----:B------:R-:W-:Y:S01]  /*f480*/  @!P4 STG.E.U8 desc[UR4][R6.64+0x21], R2 ;  /* 0x000021020600c986 */ /* 0x000fe2000c101104 */
[----:B------:R-:W-:-:S03]  /*f490*/  ISETP.LT.OR P4, PT, R0, 0x22, !P3 ;  /* 0x000000220000780c */ /* 0x000fc60005f81670 */
[----:B------:R1:W-:Y:S01]  /*f4a0*/  @!P5 STG.E.U8 desc[UR4][R8.64+0x20], R3 ;  /* 0x000020030800d986 */ /* 0x0003e2000c101104 */
[----:B------:R-:W-:-:S09]  /*f4b0*/  ISETP.LT.OR P5, PT, R0, 0x29, !P2 ;  /* 0x000000290000780c */ /* 0x000fd200057a1670 */
[----:B------:R-:W-:-:S04]  /*f4c0*/  @!P4 IMAD R13, R13, R17, RZ ;  /* 0x000000110d0dc224 */ /* 0x000fc800078e02ff */
[----:B------:R-:W-:Y:S01]  /*f4d0*/  @!P5 IMAD R15, R15, R17, RZ ;  /* 0x000000110f0fd224 */ /* 0x000fe200078e02ff */
[----:B------:R2:W-:Y:S01]  /*f4e0*/  @!P4 STG.E.U8 desc[UR4][R8.64+0x21], R13 ;  /* 0x0000210d0800c986 */ /* 0x0005e2000c101104 */
[----:B------:R-:W-:-:S03]  /*f4f0*/  ISETP.LT.OR P4, PT, R0, 0x2a, !P2 ;  /* 0x0000002a0000780c */ /* 0x000fc60005781670 */
[----:B------:R3:W-:Y:S01]  /*f500*/  @!P5 STG.E.U8 desc[UR4][R6.64+0x28], R15 ;  /* 0x0000280f0600d986 */ /* 0x0007e2000c101104 */
[----:B------:R-:W-:-:S09]  /*f510*/  ISETP.LT.OR P5, PT, R0, 0x29, !P3 ;  /* 0x000000290000780c */ /* 0x000fd20005fa1670 */
[----:B------:R-:W-:-:S04]  /*f520*/  @!P4 IMAD R19, R21, R17, RZ ;  /* 0x000000111513c224 */ /* 0x000fc800078e02ff */
[----:B------:R-:W-:Y:S01]  /*f530*/  @!P5 IMAD R21, R20, R17, RZ ;  /* 0x000000111415d224 */ /* 0x000fe200078e02ff */
[----:B------:R-:W-:Y:S01]  /*f540*/  @!P4 STG.E.U8 desc[UR4][R6.64+0x29], R19 ;  /* 0x000029130600c986 */ /* 0x000fe2000c101104 */
[----:B------:R-:W-:-:S03]  /*f550*/  ISETP.LT.OR P4, PT, R0, 0x2a, !P3 ;  /* 0x0000002a0000780c */ /* 0x000fc60005f81670 */
[----:B------:R-:W-:Y:S01]  /*f560*/  @!P5 STG.E.U8 desc[UR4][R8.64+0x28], R21 ;  /* 0x000028150800d986 */ /* 0x000fe2000c101104 */
[----:B------:R-:W-:-:S09]  /*f570*/  ISETP.LT.OR P5, PT, R0, 0x21, !P1 ;  /* 0x000000210000780c */ /* 0x000fd20004fa1670 */
[----:B-1----:R-:W-:-:S04]  /*f580*/  @!P4 IMAD R3, R14, R17, RZ ;  /* 0x000000110e03c224 */ /* 0x002fc800078e02ff */
[----:B--2---:R-:W-:Y:S01]  /*f590*/  @!P5 IMAD R13, R216, R17, RZ ;  /* 0x00000011d80dd224 */ /* 0x004fe200078e02ff */
[----:B------:R1:W-:Y:S01]  /*f5a0*/  @!P4 STG.E.U8 desc[UR4][R8.64+0x29], R3 ;  /* 0x000029030800c986 */ /* 0x0003e2000c101104 */
[----:B------:R-:W-:-:S03]  /*f5b0*/  ISETP.LT.OR P4, PT, R0, 0x22, !P1 ;  /* 0x000000220000780c */ /* 0x000fc60004f81670 */
[----:B------:R2:W-:Y:S01]  /*f5c0*/  @!P5 STG.E.U8 desc[UR4][R4.64+0x20], R13 ;  /* 0x0000200d0400d986 */ /* 0x0005e2000c101104 */
[----:B------:R-:W-:-:S09]  /*f5d0*/  ISETP.LT.OR P5, PT, R0, 0x21, !P0 ;  /* 0x000000210000780c */ /* 0x000fd200047a1670 */
[----:B------:R-:W-:-:S04]  /*f5e0*/  @!P4 IMAD R217, R217, R17, RZ ;  /* 0x00000011d9d9c224 */ /* 0x000fc800078e02ff */
[----:B---3--:R-:W-:Y:S01]  /*f5f0*/  @!P5 IMAD R15, R218, R17, RZ ;  /* 0x00000011da0fd224 */ /* 0x008fe200078e02ff */
[----:B------:R-:W-:Y:S01]  /*f600*/  @!P4 STG.E.U8 desc[UR4][R4.64+0x21], R217 ;  /* 0x000021d90400c986 */ /* 0x000fe2000c101104 */
[----:B------:R-:W-:-:S03]  /*f610*/  ISETP.LT.OR P4, PT, R0, 0x22, !P0 ;  /* 0x000000220000780c */ /* 0x000fc60004781670 */
[----:B------:R3:W-:Y:S01]  /*f620*/  @!P5 STG.E.U8 desc[UR4][R10.64+0x20], R15 ;  /* 0x0000200f0a00d986 */ /* 0x0007e2000c101104 */
[----:B------:R-:W-:-:S09]  /*f630*/  ISETP.LT.OR P5, PT, R0, 0x29, !P1 ;  /* 0x000000290000780c */ /* 0x000fd20004fa1670 */
[----:B------:R-:W-:-:S04]  /*f640*/  @!P4 IMAD R219, R219, R17, RZ ;  /* 0x00000011dbdbc224 */ /* 0x000fc800078e02ff */
[----:B-1----:R-:W-:Y:S01]  /*f650*/  @!P5 IMAD R3, R220, R17, RZ ;  /* 0x00000011dc03d224 */ /* 0x002fe200078e02ff */
[----:B------:R-:W-:Y:S01]  /*f660*/  @!P4 STG.E.U8 desc[UR4][R10.64+0x21], R219 ;  /* 0x000021db0a00c986 */ /* 0x000fe2000c101104 */
[----:B------:R-:W-:-:S03]  /*f670*/  ISETP.LT.OR P4, PT, R0, 0x2a, !P1 ;  /* 0x0000002a0000780c */ /* 0x000fc60004f81670 */
[----:B------:R1:W-:Y:S01]  /*f680*/  @!P5 STG.E.U8 desc[UR4][R4.64+0x28], R3 ;  /* 0x000028030400d986 */ /* 0x0003e2000c101104 */
[----:B------:R-:W-:-:S09]  /*f690*/  ISETP.LT.OR P5, PT, R0, 0x29, !P0 ;  /* 0x000000290000780c */ /* 0x000fd200047a1670 */
[----:B------:R-:W-:-:S04]  /*f6a0*/  @!P4 IMAD R221, R221, R17, RZ ;  /* 0x00000011ddddc224 */ /* 0x000fc800078e02ff */
[----:B--2---:R-:W-:Y:S01]  /*f6b0*/  @!P5 IMAD R13, R222, R17, RZ ;  /* 0x00000011de0dd224 */ /* 0x004fe200078e02ff */
[----:B------:R-:W-:Y:S01]  /*f6c0*/  @!P4 STG.E.U8 desc[UR4][R4.64+0x29], R221 ;  /* 0x000029dd0400c986 */ /* 0x000fe2000c101104 */
        /* <DEDUP_REMOVED lines=542> */
[C---:B------:R-:W-:Y:S02]  /*118b0*/  ISETP.LT.OR P5, PT, R0.reuse, 0xe9, !P2 ;  /* 0x000000e90000780c */ /* 0x040fe400057a1670 */
[----:B------:R-:W-:-:S07]  /*118c0*/  ISETP.LT.OR P2, PT, R0, 0xea, !P2 ;  /* 0x000000ea0000780c */ /* 0x000fce0005741670 */
[----:B------:R-:W-:-:S04]  /*118d0*/  @!P4 IMAD R35, R35, R17, RZ ;  /* 0x000000112323c224 */ /* 0x000fc800078e02ff */
[-C--:B---3--:R-:W-:Y:S02]  /*118e0*/  @!P5 IMAD R15, R36, R17.reuse, RZ ;  /* 0x00000011240fd224 */ /* 0x088fe400078e02ff */
[----:B------:R-:W-:Y:S01]  /*118f0*/  @!P2 IMAD R37, R37, R17, RZ ;  /* 0x000000112525a224 */ /* 0x000fe200078e02ff */
[----:B------:R-:W-:Y:S01]  /*11900*/  @!P4 STG.E.U8 desc[UR4][R8.64+0xe1], R35 ;  /* 0x0000e1230800c986 */ /* 0x000fe2000c101104 */
[C---:B------:R-:W-:Y:S02]  /*11910*/  ISETP.LT.OR P4, PT, R0.reuse, 0xe9, !P3 ;  /* 0x000000e90000780c */ /* 0x040fe40005f81670 */
[C---:B------:R-:W-:Y:S01]  /*11920*/  ISETP.LT.OR P3, PT, R0.reuse, 0xea, !P3 ;  /* 0x000000ea0000780c */ /* 0x040fe20005f61670 */
[----:B------:R-:W-:Y:S01]  /*11930*/  @!P2 STG.E.U8 desc[UR4][R6.64+0xe9], R37 ;  /* 0x0000e9250600a986 */ /* 0x000fe2000c101104 */
[----:B------:R-:W-:-:S03]  /*11940*/  ISETP.LT.OR P2, PT, R0, 0xe2, !P1 ;  /* 0x000000e20000780c */ /* 0x000fc60004f41670 */
[----:B------:R3:W-:Y:S01]  /*11950*/  @!P5 STG.E.U8 desc[UR4][R6.64+0xe8], R15 ;  /* 0x0000e80f0600d986 */ /* 0x0007e2000c101104 */
[----:B------:R-:W-:-:S05]  /*11960*/  ISETP.LT.OR P5, PT, R0, 0xe1, !P1 ;  /* 0x000000e10000780c */ /* 0x000fca0004fa1670 */
[-C--:B-1----:R-:W-:Y:S02]  /*11970*/  @!P4 IMAD R3, R38, R17.reuse, RZ ;  /* 0x000000112603c224 */ /* 0x082fe400078e02ff */
[-C--:B------:R-:W-:Y:S02]  /*11980*/  @!P3 IMAD R39, R39, R17.reuse, RZ ;  /* 0x000000112727b224 */ /* 0x080fe400078e02ff */
[-C--:B------:R-:W-:Y:S01]  /*11990*/  @!P2 IMAD R25, R25, R17.reuse, RZ ;  /* 0x000000111919a224 */ /* 0x080fe200078e02ff */
[----:B------:R1:W-:Y:S03]  /*119a0*/  @!P4 STG.E.U8 desc[UR4][R8.64+0xe8], R3 ;  /* 0x0000e8030800c986 */ /* 0x0003e6000c101104 */
[----:B--2---:R-:W-:Y:S01]  /*119b0*/  @!P5 IMAD R13, R24, R17, RZ ;  /* 0x00000011180dd224 */ /* 0x004fe200078e02ff */
[----:B------:R2:W-:Y:S01]  /*119c0*/  @!P3 STG.E.U8 desc[UR4][R8.64+0xe9], R39 ;  /* 0x0000e9270800b986 */ /* 0x0005e2000c101104 */
[----:B------:R-:W-:-:S02]  /*119d0*/  ISETP.LT.OR P3, PT, R0, 0xe1, !P0 ;  /* 0x000000e10000780c */ /* 0x000fc40004761670 */
[C---:B------:R-:W-:Y:S01]  /*119e0*/  ISETP.LT.OR P4, PT, R0.reuse, 0xe2, !P0 ;  /* 0x000000e20000780c */ /* 0x040fe20004781670 */
[----:B------:R4:W-:Y:S01]  /*119f0*/  @!P2 STG.E.U8 desc[UR4][R4.64+0xe1], R25 ;  /* 0x0000e1190400a986 */ /* 0x0009e2000c101104 */
[C---:B------:R-:W-:Y:S02]  /*11a00*/  ISETP.LT.OR P2, PT, R0.reuse, 0xe9, !P1 ;  /* 0x000000e90000780c */ /* 0x040fe40004f41670 */
[C---:B------:R-:W-:Y:S01]  /*11a10*/  ISETP.LT.OR P1, PT, R0.reuse, 0xea, !P1 ;  /* 0x000000ea0000780c */ /* 0x040fe20004f21670 */
[----:B------:R4:W-:Y:S01]  /*11a20*/  @!P5 STG.E.U8 desc[UR4][R4.64+0xe0], R13 ;  /* 0x0000e00d0400d986 */ /* 0x0009e2000c101104 */
[C---:B------:R-:W-:Y:S02]  /*11a30*/  ISETP.LT.OR P5, PT, R0.reuse, 0xe9, !P0 ;  /* 0x000000e90000780c */ /* 0x040fe400047a1670 */
[----:B------:R-:W-:-:S03]  /*11a40*/  ISETP.LT.OR P0, PT, R0, 0xea, !P0 ;  /* 0x000000ea0000780c */ /* 0x000fc60004701670 */
[-C--:B---3--:R-:W-:Y:S02]  /*11a50*/  @!P3 IMAD R7, R26, R17.reuse, RZ ;  /* 0x000000111a07b224 */ /* 0x088fe400078e02ff */
[-C--:B------:R-:W-:Y:S02]  /*11a60*/  @!P4 IMAD R27, R27, R17.reuse, RZ ;  /* 0x000000111b1bc224 */ /* 0x080fe400078e02ff */
[-C--:B-1----:R-:W-:Y:S02]  /*11a70*/  @!P2 IMAD R3, R28, R17.reuse, RZ ;  /* 0x000000111c03a224 */ /* 0x082fe400078e02ff */
[-C--:B------:R-:W-:Y:S02]  /*11a80*/  @!P1 IMAD R29, R29, R17.reuse, RZ ;  /* 0x000000111d1d9224 */ /* 0x080fe400078e02ff */
[-C--:B--2---:R-:W-:Y:S02]  /*11a90*/  @!P5 IMAD R9, R30, R17.reuse, RZ ;  /* 0x000000111e09d224 */ /* 0x084fe400078e02ff */
[----:B------:R-:W-:Y:S01]  /*11aa0*/  @!P0 IMAD R31, R31, R17, RZ ;  /* 0x000000111f1f8224 */ /* 0x000fe200078e02ff */
[----:B------:R4:W-:Y:S04]  /*11ab0*/  @!P3 STG.E.U8 desc[UR4][R10.64+0xe0], R7 ;  /* 0x0000e0070a00b986 */ /* 0x0009e8000c101104 */
[----:B------:R4:W-:Y:S04]  /*11ac0*/  @!P4 STG.E.U8 desc[UR4][R10.64+0xe1], R27 ;  /* 0x0000e11b0a00c986 */ /* 0x0009e8000c101104 */
[----:B------:R4:W-:Y:S04]  /*11ad0*/  @!P2 STG.E.U8 desc[UR4][R4.64+0xe8], R3 ;  /* 0x0000e8030400a986 */ /* 0x0009e8000c101104 */
[----:B------:R4:W-:Y:S04]  /*11ae0*/  @!P1 STG.E.U8 desc[UR4][R4.64+0xe9], R29 ;  /* 0x0000e91d04009986 */ /* 0x0009e8000c101104 */
[----:B------:R4:W-:Y:S04]  /*11af0*/  @!P5 STG.E.U8 desc[UR4][R10.64+0xe8], R9 ;  /* 0x0000e8090a00d986 */ /* 0x0009e8000c101104 */
[----:B------:R4:W-:Y:S02]  /*11b00*/  @!P0 STG.E.U8 desc[UR4][R10.64+0xe9], R31 ;  /* 0x0000e91f0a008986 */ /* 0x0009e4000c101104 */
.L_x_517:
[----:B------:R-:W-:Y:S05]  /*11b10*/  BSYNC B0 ;  /* 0x0000000000007941 */ /* 0x000fea0003800000 */
.L_x_35:
[----:B-12-4-:R-:W2:Y:S04]  /*11b20*/  LDL.LU R3, [R1+0xac] ;  /* 0x0000ac0001037983 */ /* 0x016ea80000300800 */
[----:B------:R-:W2:Y:S01]  /*11b30*/  LDL.LU R2, [R1+0xb0] ;  /* 0x0000b00001027983 */ /* 0x000ea20000300800 */
[----:B------:R-:W-:Y:S01]  /*11b40*/  ULDC UR4, c[0x0][0xc] ;  /* 0x0000030000047ab9 */ /* 0x000fe20000000800 */
[----:B------:R-:W-:Y:S01]  /*11b50*/  ULDC UR5, c[0x0][0x10] ;  /* 0x0000040000057ab9 */ /* 0x000fe20000000800 */
[----:B0--3--:R-:W2:Y:S01]  /*11b60*/  LDC R5, c[0x0][0x14] ;  /* 0x00000500ff057b82 */ /* 0x009ea20000000800 */
[----:B------:R-:W-:Y:S01]  /*11b70*/  UIMAD.WIDE.U32 UR4, UR4, UR5, URZ ;  /* 0x00000005040472a5 */ /* 0x000fe2000f8e003f */
[----:B------:R0:W5:Y:S01]  /*11b80*/  LDL R28, [R1+0xc0] ;  /* 0x0000c000011c7983 */ /* 0x0001620000100800 */
[----:B------:R-:W-:Y:S01]  /*11b90*/  PRMT R0, RZ, 0x7610, R0 ;  /* 0x00007610ff007816 */ /* 0x000fe20000000000 */
[----:B------:R-:W-:-:S03]  /*11ba0*/  IMAD.MOV.U32 R22, RZ, RZ, -0x1 ;  /* 0xffffffffff167424 */ /* 0x000fc600078e00ff */
[----:B--2---:R-:W-:-:S04]  /*11bb0*/  IMAD.WIDE.U32 R2, R5, UR4, R2 ;  /* 0x0000000405027c25 */ /* 0x004fc8000f8e0002 */
[----:B------:R-:W-:Y:S01]  /*11bc0*/  IMAD R5, R5, UR5, RZ ;  /* 0x0000000505057c24 */ /* 0x000fe2000f8e02ff */
[----:B------:R-:W-:Y:S01]  /*11bd0*/  ULDC.64 UR4, c[0x0][0x650] ;  /* 0x0001940000047ab9 */ /* 0x000fe20000000a00 */
[----:B------:R-:W-:Y:S01]  /*11be0*/  IMAD.MOV.U32 R21, RZ, RZ, R2 ;  /* 0x000000ffff157224 */ /* 0x000fe200078e0002 */
[----:B------:R-:W-:Y:S01]  /*11bf0*/  ISETP.GE.U32.AND P0, PT, R2, UR4, PT ;  /* 0x0000000402007c0c */ /* 0x000fe2000bf06070 */
[----:B------:R-:W-:Y:S02]  /*11c00*/  IMAD.IADD R23, R3, 0x1, R5 ;  /* 0x0000000103177824 */ /* 0x000fe400078e0205 */
[----:B------:R-:W-:-:S03]  /*11c10*/  IMAD.MOV.U32 R2, RZ, RZ, -0x1 ;  /* 0xffffffffff027424 */ /* 0x000fc600078e00ff */
[----:B------:R0:W-:Y:S01]  /*11c20*/  STL [R1+0xac], R23 ;  /* 0x0000ac1701007387 */ /* 0x0001e20000100800 */
[----:B------:R-:W-:-:S03]  /*11c30*/  ISETP.GE.U32.AND.EX P0, PT, R23, UR5, PT, P0 ;  /* 0x0000000517007c0c */ /* 0x000fc6000bf06100 */
[----:B------:R0:W-:Y:S04]  /*11c40*/  STL [R1+0xb0], R21 ;  /* 0x0000b01501007387 */ /* 0x0001e80000100800 */
[----:B------:R0:W-:Y:S06]  /*11c50*/  STL [R1+0xbc], R2 ;  /* 0x0000bc0201007387 */ /* 0x0001ec0000100800 */
[----:B------:R-:W-:Y:S05]  /*11c60*/  @P0 BRA `(.L_x_518) ;  /* 0x0000000400780947 */ /* 0x000fea0003800000 */
[----:B------:R-:W1:Y:S01]  /*11c70*/  S2R R14, SR_CTAID.X ;  /* 0x00000000000e7919 */ /* 0x000e620000002500 */
[----:B------:R-:W2:Y:S01]  /*11c80*/  LDC.64 R8, c[0x0][0x628] ;  /* 0x00018a00ff087b82 */ /* 0x000ea20000000a00 */
[----:B------:R-:W-:Y:S01]  /*11c90*/  ULDC UR4, c[0x0][0x150] ;  /* 0x0000540000047ab9 */ /* 0x000fe20000000800 */
[----:B------:R-:W-:Y:S01]  /*11ca0*/  IMAD.MOV.U32 R6, RZ, RZ, R21 ;  /* 0x000000ffff067224 */ /* 0x000fe200078e0015 */
[----:B------:R-:W3:Y:S01]  /*11cb0*/  S2R R20, SR_CTAID.Y ;  /* 0x0000000000147919 */ /* 0x000ee20000002600 */
[----:B------:R-:W-:-:S04]  /*11cc0*/  IMAD.MOV.U32 R7, RZ, RZ, R23 ;  /* 0x000000ffff077224 */ /* 0x000fc800078e0017 */
[----:B------:R-:W4:Y:S08]  /*11cd0*/  LDC R19, c[0x0][0x144] ;  /* 0x00005100ff137b82 */ /* 0x000f300000000800 */
[----:B------:R-:W0:Y:S08]  /*11ce0*/  LDC R10, c[0x0][0x630] ;  /* 0x00018c00ff0a7b82 */ /* 0x000e300000000800 */
[----:B------:R-:W0:Y:S01]  /*11cf0*/  LDC.64 R12, c[0x0][0x620] ;  /* 0x00018800ff0c7b82 */ /* 0x000e220000000a00 */
[----:B--2---:R-:W-:-:S04]  /*11d00*/  ISETP.NE.U32.AND P0, PT, R8, RZ, PT ;  /* 0x000000ff0800720c */ /* 0x004fc80003f05070 */
[----:B------:R-:W-:Y:S02]  /*11d10*/  ISETP.NE.AND.EX P0, PT, R9, RZ, PT, P0 ;  /* 0x000000ff0900720c */ /* 0x000fe40003f05300 */
[----:B-1----:R-:W-:-:S05]  /*11d20*/  I2FP.F32.U32 R0, R14 ;  /* 0x0000000e00007245 */ /* 0x002fca0000201000 */
[----:B------:R-:W-:-:S04]  /*11d30*/  FMUL R0, R0, UR4 ;  /* 0x0000000400007c20 */ /* 0x000fc80008400000 */
[----:B------:R1:W2:Y:S02]  /*11d40*/  F2I.U32.TRUNC.NTZ R15, R0 ;  /* 0x00000000000f7305 */ /* 0x0002a4000020f000 */
[----:B---34-:R-:W-:Y:S05]  /*11d50*/  @!P0 BRA `(.L_x_519) ;  /* 0x0000000000288947 */ /* 0x018fea0003800000 */
[----:B-1----:R-:W1:Y:S02]  /*11d60*/  LDC R0, c[0x0][0x634] ;  /* 0x00018d00ff007b82 */ /* 0x002e640000000800 */
[----:B-1----:R-:W-:-:S05]  /*11d70*/  IADD3 R7, P0, R21, R0, RZ ;  /* 0x0000000015077210 */ /* 0x002fca0007f1e0ff */
[----:B------:R-:W-:-:S04]  /*11d80*/  IMAD.X R11, RZ, RZ, R23, P0 ;  /* 0x000000ffff0b7224 */ /* 0x000fc800000e0617 */
[----:B0-----:R-:W-:-:S04]  /*11d90*/  IMAD.WIDE.U32 R2, R11, R8, RZ ;  /* 0x000000080b027225 */ /* 0x001fc800078e00ff */
[----:B------:R-:W-:-:S04]  /*11da0*/  IMAD.WIDE.U32 R4, P0, R7, R9, R2 ;  /* 0x0000000907047225 */ /* 0x000fc80007800002 */
[----:B------:R-:W-:-:S04]  /*11db0*/  IMAD.WIDE.U32 R2, R7, R8, RZ ;  /* 0x0000000807027225 */ /* 0x000fc800078e00ff */
[----:B------:R-:W-:Y:S01]  /*11dc0*/  IMAD.X R7, RZ, RZ, RZ, P0 ;  /* 0x000000ffff077224 */ /* 0x000fe200000e06ff */
[----:B------:R-:W-:Y:S01]  /*11dd0*/  IADD3 RZ, P0, R3, R4, RZ ;  /* 0x0000000403ff7210 */ /* 0x000fe20007f1e0ff */
[----:B------:R-:W-:-:S04]  /*11de0*/  IMAD.MOV.U32 R6, RZ, RZ, R5 ;  /* 0x000000ffff067224 */ /* 0x000fc800078e0005 */
[----:B------:R-:W-:-:S08]  /*11df0*/  IMAD.WIDE.U32.X R6, R11, R9, R6, P0 ;  /* 0x000000090b067225 */ /* 0x000fd000000e0406 */
.L_x_519:
[-CC-:B0-----:R-:W-:Y:S01]  /*11e00*/  SHF.R.U64 R22, R6, R10.reuse, R7.reuse ;  /* 0x0000000a06167219 */ /* 0x181fe20000001207 */
[----:B------:R-:W0:Y:S01]  /*11e10*/  LDC.64 R26, c[0x0][0x640] ;  /* 0x00019000ff1a7b82 */ /* 0x000e220000000a00 */
[----:B-1----:R-:W-:Y:S01]  /*11e20*/  SHF.R.U32.HI R0, RZ, R10, R7 ;  /* 0x0000000aff007219 */ /* 0x002fe20000011607 */
[----:B------:R-:W-:Y:S01]  /*11e30*/  IMAD.MOV.U32 R2, RZ, RZ, R21 ;  /* 0x000000ffff027224 */ /* 0x000fe200078e0015 */
[----:B------:R-:W-:Y:S01]  /*11e40*/  IADD3 R5, P0, RZ, -R22, RZ ;  /* 0x80000016ff057210 */ /* 0x000fe20007f1e0ff */
[----:B--2---:R-:W-:Y:S01]  /*11e50*/  IMAD.MOV R15, RZ, RZ, -R15 ;  /* 0x000000ffff0f7224 */ /* 0x004fe200078e0a0f */
[----:B------:R-:W-:Y:S01]  /*11e60*/  ULDC UR4, c[0x0][0x154] ;  /* 0x0000550000047ab9 */ /* 0x000fe20000000800 */
[----:B------:R-:W-:Y:S02]  /*11e70*/  IMAD.MOV.U32 R7, RZ, RZ, 0x1 ;  /* 0x00000001ff077424 */ /* 0x000fe400078e00ff */
[----:B------:R-:W1:Y:S01]  /*11e80*/  LDC R4, c[0x0][0x618] ;  /* 0x00018600ff047b82 */ /* 0x000e620000000800 */
[----:B------:R-:W-:-:S02]  /*11e90*/  IMAD.X R3, RZ, RZ, ~R0, P0 ;  /* 0x000000ffff037224 */ /* 0x000fc400000e0e00 */
[----:B------:R-:W-:Y:S02]  /*11ea0*/  IMAD R15, R19, R15, R14 ;  /* 0x0000000f130f7224 */ /* 0x000fe400078e020e */
[-C--:B------:R-:W-:Y:S02]  /*11eb0*/  IMAD R0, R3, R12.reuse, RZ ;  /* 0x0000000c03007224 */ /* 0x080fe400078e02ff */
[----:B------:R-:W-:Y:S01]  /*11ec0*/  IMAD.MOV.U32 R3, RZ, RZ, R23 ;  /* 0x000000ffff037224 */ /* 0x000fe200078e0017 */
[----:B------:R-:W2:Y:S01]  /*11ed0*/  LDC R6, c[0x0][0x608] ;  /* 0x00018200ff067b82 */ /* 0x000ea20000000800 */
[----:B------:R-:W-:-:S04]  /*11ee0*/  IMAD.WIDE.U32 R2, R5, R12, R2 ;  /* 0x0000000c05027225 */ /* 0x000fc800078e0002 */
[----:B------:R-:W-:-:S03]  /*11ef0*/  IMAD R5, R5, R13, R0 ;  /* 0x0000000d05057224 */ /* 0x000fc600078e0200 */
[----:B------:R-:W3:Y:S01]  /*11f00*/  LDC R24, c[0x0][0x658] ;  /* 0x00019600ff187b82 */ /* 0x000ee20000000800 */
[----:B------:R-:W-:Y:S01]  /*11f10*/  I2FP.F32.U32 R0, R20 ;  /* 0x0000001400007245 */ /* 0x000fe20000201000 */
[----:B------:R-:W-:Y:S01]  /*11f20*/  IMAD.IADD R3, R3, 0x1, R5 ;  /* 0x0000000103037824 */ /* 0x000fe200078e0205 */
[----:B0-----:R-:W-:Y:S01]  /*11f30*/  ISETP.NE.U32.AND P0, PT, R26, RZ, PT ;  /* 0x000000ff1a00720c */ /* 0x001fe20003f05070 */
[----:B------:R-:W-:Y:S02]  /*11f40*/  IMAD.MOV.U32 R5, RZ, RZ, -0x1 ;  /* 0xffffffffff057424 */ /* 0x000fe400078e00ff */
[----:B------:R-:W-:Y:S02]  /*11f50*/  FMUL R0, R0, UR4 ;  /* 0x0000000400007c20 */ /* 0x000fe40008400000 */
[----:B------:R-:W0:Y:S01]  /*11f60*/  LDC R13, c[0x0][0x148] ;  /* 0x00005200ff0d7b82 */ /* 0x000e220000000800 */
[----:B-1----:R-:W-:Y:S01]  /*11f70*/  SHF.R.U64 R10, R2, R4, R3 ;  /* 0x00000004020a7219 */ /* 0x002fe20000001203 */
[----:B------:R1:W4:Y:S01]  /*11f80*/  F2I.U32.TRUNC.NTZ R11, R0 ;  /* 0x00000000000b7305 */ /* 0x000322000020f000 */
[----:B------:R-:W-:-:S02]  /*11f90*/  ISETP.NE.AND.EX P0, PT, R27, RZ, PT, P0 ;  /* 0x000000ff1b00720c */ /* 0x000fc40003f05300 */
[----:B------:R-:W-:-:S03]  /*11fa0*/  SHF.R.U32.HI R3, RZ, R4, R3 ;  /* 0x00000004ff037219 */ /* 0x000fc60000011603 */
[----:B------:R-:W0:Y:S01]  /*11fb0*/  LDC R14, c[0x0][0x600] ;  /* 0x00018000ff0e7b82 */ /* 0x000e220000000800 */
[-CC-:B--2---:R-:W-:Y:S02]  /*11fc0*/  SHF.R.U64 R8, R10, R6.reuse, R3.reuse ;  /* 0x000000060a087219 */ /* 0x184fe40000001203 */
[----:B------:R-:W-:-:S05]  /*11fd0*/  SHF.R.U32.HI R3, RZ, R6, R3 ;  /* 0x00000006ff037219 */ /* 0x000fca0000011603 */
[----:B------:R-:W2:Y:S01]  /*11fe0*/  LDC R21, c[0x0][0x648] ;  /* 0x00019200ff157b82 */ /* 0x000ea20000000800 */
[-CC-:B---3--:R-:W-:Y:S02]  /*11ff0*/  SHF.R.U64 R12, R8, R24.reuse, R3.reuse ;  /* 0x00000018080c7219 */ /* 0x188fe40000001203 */
[-C--:B------:R-:W-:Y:S02]  /*12000*/  SHF.L.U32 R5, R5, R24.reuse, RZ ;  /* 0x0000001805057219 */ /* 0x080fe400000006ff */
[-C--:B------:R-:W-:Y:S01]  /*12010*/  SHF.R.U32.HI R3, RZ, R24.reuse, R3 ;  /* 0x00000018ff037219 */ /* 0x080fe20000011603 */
[----:B------:R-:W-:Y:S01]  /*12020*/  IMAD.MOV.U32 R2, RZ, RZ, R12 ;  /* 0x000000ffff027224 */ /* 0x000fe200078e000c */
[----:B------:R-:W-:Y:S01]  /*12030*/  SHF.L.U32 R24, R7, R24, RZ ;  /* 0x0000001807187219 */ /* 0x000fe200000006ff */
[----:B------:R-:W3:Y:S01]  /*12040*/  LDC R23, c[0x0][0x638] ;  /* 0x00018e00ff177b82 */ /* 0x000ee20000000800 */
[----:B------:R-:W-:-:S07]  /*12050*/  LOP3.LUT R19, RZ, R5, RZ, 0x33, !PT ;  /* 0x00000005ff137212 */ /* 0x000fce00078e33ff */
[----:B------:R-:W0:Y:S01]  /*12060*/  LDC R25, c[0x0][0x610] ;  /* 0x00018400ff197b82 */ /* 0x000e220000000800 */
[----:B-1--4-:R-:W-:Y:S05]  /*12070*/  @!P0 BRA `(.L_x_520) ;  /* 0x0000000000288947 */ /* 0x012fea0003800000 */
        /* <DEDUP_REMOVED lines=10> */
.L_x_520:
[----:B------:R-:W1:Y:S01]  /*12120*/  LDC R4, c[0x0][0x65c] ;  /* 0x00019700ff047b82 */ /* 0x000e620000000800 */
[----:B--2---:R-:W-:Y:S01]  /*12130*/  SHF.R.U64 R0, R2, R21, R3 ;  /* 0x0000001502007219 */ /* 0x004fe20000001203 */
[----:B0-----:R-:W-:Y:S01]  /*12140*/  VIADD R7, R14, 0xffffffff ;  /* 0xffffffff0e077836 */ /* 0x001fe20000000000 */
[----:B------:R-:W-:Y:S01]  /*12150*/  LOP3.LUT R5, R8, R19, RZ, 0xc0, !PT ;  /* 0x0000001308057212 */ /* 0x000fe200078ec0ff */
[----:B------:R-:W-:Y:S02]  /*12160*/  IMAD.MOV R11, RZ, RZ, -R11 ;  /* 0x000000ffff0b7224 */ /* 0x000fe400078e0a0b */
[----:B------:R-:W-:Y:S02]  /*12170*/  IMAD.MOV R3, RZ, RZ, -R0 ;  /* 0x000000ffff037224 */ /* 0x000fe400078e0a00 */
[----:B------:R-:W-:Y:S01]  /*12180*/  IMAD R2, R24, R0, R5 ;  /* 0x0000000018027224 */ /* 0x000fe200078e0205 */
[----:B------:R-:W-:Y:S01]  /*12190*/  LOP3.LUT R5, R10, R7, RZ, 0xc0, !PT ;  /* 0x000000070a057212 */ /* 0x000fe200078ec0ff */
[----:B---3--:R-:W-:-:S04]  /*121a0*/  IMAD R0, R3, R23, R12 ;  /* 0x0000001703007224 */ /* 0x008fc800078e020c */
[----:B------:R-:W-:Y:S01]  /*121b0*/  IMAD R3, R0, R14, R5 ;  /* 0x0000000e00037224 */ /* 0x000fe200078e0205 */
[----:B-1----:R-:W-:Y:S01]  /*121c0*/  ISETP.NE.AND P0, PT, R4, 0x1, PT ;  /* 0x000000010400780c */ /* 0x002fe20003f05270 */
[----:B------:R-:W-:-:S05]  /*121d0*/  IMAD.MOV.U32 R4, RZ, RZ, 0x1 ;  /* 0x00000001ff047424 */ /* 0x000fca00078e00ff */
[----:B------:R-:W-:-:S07]  /*121e0*/  PRMT R0, R4, 0x7610, R0 ;  /* 0x0000761004007816 */ /* 0x000fce0000000000 */
[----:B------:R-:W-:-:S04]  /*121f0*/  @P0 IMAD R15, R13, R11, R20 ;  /* 0x0000000b0d0f0224 */ /* 0x000fc800078e0214 */
[----:B------:R-:W-:-:S05]  /*12200*/  IMAD R2, R2, R25, R15 ;  /* 0x0000001902027224 */ /* 0x000fca00078e020f */
[----:B------:R-:W-:Y:S02]  /*12210*/  SEL R4, R3, R2, !P0 ;  /* 0x0000000203047207 */ /* 0x000fe40004000000 */
[----:B-----5:R-:W-:-:S03]  /*12220*/  SEL R28, R2, R3, !P0 ;  /* 0x00000003021c7207 */ /* 0x020fc60004000000 */
[----:B------:R1:W-:Y:S04]  /*12230*/  STL [R1+0xbc], R4 ;  /* 0x0000bc0401007387 */ /* 0x0003e80000100800 */
[----:B------:R1:W-:Y:S02]  /*12240*/  STL [R1+0xc0], R28 ;  /* 0x0000c01c01007387 */ /* 0x0003e40000100800 */
.L_x_518:
[----:B------:R-:W-:Y:S01]  /*12250*/  LOP3.LUT P0, RZ, R0, 0xff, RZ, 0xc0, !PT ;  /* 0x000000ff00ff7812 */ /* 0x000fe2000780c0ff */
[----:B0----5:R-:W-:-:S12]  /*12260*/  IMAD.MOV.U32 R23, RZ, RZ, R28 ;  /* 0x000000ffff177224 */ /* 0x021fd800078e001c */
[----:B------:R-:W-:Y:S05]  /*12270*/  @P0 BRA `(.L_x_521) ;  /* 0xfffffef000980947 */ /* 0x000fea000383ffff */
[----:B------:R-:W-:Y:S05]  /*12280*/  EXIT ;  /* 0x000000000000794d */ /* 0x000fea0003800000 */
.L_x_8:
[----:B------:R-:W2:Y:S01]  /*12290*/  LDL R20, [R1+0xb0] ;  /* 0x0000b00001147983 */ /* 0x000ea20000100800 */
[----:B------:R-:W-:-:S03]  /*122a0*/  ULDC.64 UR4, c[0x0][0x650] ;  /* 0x0001940000047ab9 */ /* 0x000fc60000000a00 */
[----:B0-----:R-:W3:Y:S01]  /*122b0*/  LDL R24, [R1+0xac] ;  /* 0x0000ac0001187983 */ /* 0x001ee20000100800 */
[----:B------:R-:W-:Y:S01]  /*122c0*/  PRMT R6, RZ, 0x7610, R6 ;  /* 0x00007610ff067816 */ /* 0x000fe20000000006 */
[----:B------:R-:W-:Y:S02]  /*122d0*/  IMAD.MOV.U32 R16, RZ, RZ, -0x1 ;  /* 0xffffffffff107424 */ /* 0x000fe400078e00ff */
[----:B------:R-:W-:Y:S02]  /*122e0*/  IMAD.MOV.U32 R17, RZ, RZ, -0x1 ;  /* 0xffffffffff117424 */ /* 0x000fe400078e00ff */
[----:B------:R-:W-:Y:S01]  /*122f0*/  IMAD.MOV.U32 R13, RZ, RZ, -0x1 ;  /* 0xffffffffff0d7424 */ /* 0x000fe200078e00ff */
[----:B--2---:R-:W-:-:S04]  /*12300*/  ISETP.GE.U32.AND P0, PT, R20, UR4, PT ;  /* 0x0000000414007c0c */ /* 0x004fc8000bf06070 */
[----:B---3--:R-:W-:-:S13]  /*12310*/  ISETP.GE.U32.AND.EX P0, PT, R24, UR5, PT, P0 ;  /* 0x0000000518007c0c */ /* 0x008fda000bf06100 */
[----:B------:R-:W-:Y:S05]  /*12320*/  @P0 BRA `(.L_x_522) ;  /* 0x0000000400340947 */ /* 0x000fea0003800000 */
[----:B------:R-:W0:Y:S01]  /*12330*/  LDC.64 R12, c[0x0][0x628] ;  /* 0x00018a00ff0c7b82 */ /* 0x000e220000000a00 */
[----:B------:R-:W-:Y:S02]  /*12340*/  IMAD.MOV.U32 R10, RZ, RZ, R20 ;  /* 0x000000ffff0a7224 */ /* 0x000fe400078e0014 */
[----:B------:R-:W-:-:S05]  /*12350*/  IMAD.MOV.U32 R11, RZ, RZ, R24 ;  /* 0x000000ffff0b7224 */ /* 0x000fca00078e0018 */
[----:B------:R-:W1:Y:S08]  /*12360*/  LDC R16, c[0x0][0x630] ;  /* 0x00018c00ff107b82 */ /* 0x000e700000000800 */
[----:B------:R-:W2:Y:S01]  /*12370*/  LDC.64 R18, c[0x0][0x620] ;  /* 0x00018800ff127b82 */ /* 0x000ea20000000a00 */
[----:B0-----:R-:W-:-:S04]  /*12380*/  ISETP.NE.U32.AND P0, PT, R12, RZ, PT ;  /* 0x000000ff0c00720c */ /* 0x001fc80003f05070 */
[----:B------:R-:W-:-:S13]  /*12390*/  ISETP.NE.AND.EX P0, PT, R13, RZ, PT, P0 ;  /* 0x000000ff0d00720c */ /* 0x000fda0003f05300 */
[----:B-12---:R-:W-:Y:S05]  /*123a0*/  @!P0 BRA `(.L_x_523) ;  /* 0x0000000000288947 */ /* 0x006fea0003800000 */
[----:B------:R-:W0:Y:S02]  /*123b0*/  LDC R6, c[0x0][0x634] ;  /* 0x00018d00ff067b82 */ /* 0x000e240000000800 */
[----:B0-----:R-:W-:-:S05]  /*123c0*/  IADD3 R11, P0, R20, R6, RZ ;  /* 0x00000006140b7210 */ /* 0x001fca0007f1e0ff */
        /* <DEDUP_REMOVED lines=8> */
.L_x_523:
[----:B------:R-:W0:Y:S01]  /*12450*/  LDC.64 R22, c[0x0][0x640] ;  /* 0x00019000ff167b82 */ /* 0x000e220000000a00 */
[-CC-:B------:R-:W-:Y:S02]  /*12460*/  SHF.R.U64 R15, R10, R16.reuse, R11.reuse ;  /* 0x000000100a0f7219 */ /* 0x180fe4000000120b */
[----:B------:R-:W-:Y:S02]  /*12470*/  SHF.R.U32.HI R6, RZ, R16, R11 ;  /* 0x00000010ff067219 */ /* 0x000fe4000001160b */
[----:B------:R-:W-:-:S03]  /*12480*/  IADD3 R9, P0, RZ, -R15, RZ ;  /* 0x8000000fff097210 */ /* 0x000fc60007f1e0ff */
[----:B------:R-:W1:Y:S02]  /*12490*/  LDC R10, c[0x0][0x618] ;  /* 0x00018600ff0a7b82 */ /* 0x000e640000000800 */
[----:B------:R-:W-:Y:S02]  /*124a0*/  IMAD.X R7, RZ, RZ, ~R6, P0 ;  /* 0x000000ffff077224 */ /* 0x000fe400000e0e06 */
[----:B------:R-:W-:Y:S02]  /*124b0*/  IMAD.MOV.U32 R6, RZ, RZ, R20 ;  /* 0x000000ffff067224 */ /* 0x000fe400078e0014 */
[----:B------:R-:W-:Y:S02]  /*124c0*/  IMAD R8, R7, R18, RZ ;  /* 0x0000001207087224 */ /* 0x000fe400078e02ff */
[----:B------:R-:W2:Y:S01]  /*124d0*/  LDC R16, c[0x0][0x608] ;  /* 0x00018200ff107b82 */ /* 0x000ea20000000800 */
[----:B------:R-:W-:Y:S02]  /*124e0*/  IMAD.MOV.U32 R7, RZ, RZ, R24 ;  /* 0x000000ffff077224 */ /* 0x000fe400078e0018 */
[----:B------:R-:W-:-:S02]  /*124f0*/  IMAD.MOV.U32 R24, RZ, RZ, 0x1 ;  /* 0x00000001ff187424 */ /* 0x000fc400078e00ff */
[----:B------:R-:W-:-:S03]  /*12500*/  IMAD.WIDE.U32 R6, R9, R18, R6 ;  /* 0x0000001209067225 */ /* 0x000fc600078e0006 */
[----:B------:R-:W3:Y:S01]  /*12510*/  LDC R21, c[0x0][0x658] ;  /* 0x00019600ff157b82 */ /* 0x000ee20000000800 */
[----:B------:R-:W-:Y:S01]  /*12520*/  IMAD R9, R9, R19, R8 ;  /* 0x0000001309097224 */ /* 0x000fe200078e0208 */
[----:B0-----:R-:W-:Y:S01]  /*12530*/  ISETP.NE.U32.AND P0, PT, R22, RZ, PT ;  /* 0x000000ff1600720c */ /* 0x001fe20003f05070 */
[----:B------:R-:W-:Y:S02]  /*12540*/  IMAD.MOV.U32 R8, RZ, RZ, -0x1 ;  /* 0xffffffffff087424 */ /* 0x000fe400078e00ff */
[----:B------:R-:W-:Y:S01]  /*12550*/  IMAD.IADD R7, R7, 0x1, R9 ;  /* 0x0000000107077824 */ /* 0x000fe200078e0209 */
[----:B------:R-:W-:Y:S02]  /*12560*/  ISETP.NE.AND.EX P0, PT, R23, RZ, PT, P0 ;  /* 0x000000ff1700720c */ /* 0x000fe40003f05300 */
[----:B------:R-:W0:Y:S02]  /*12570*/  LDC R18, c[0x0][0x600] ;  /* 0x00018000ff127b82 */ /* 0x000e240000000800 */
[----:B-1----:R-:W-:-:S02]  /*12580*/  SHF.R.U64 R12, R6, R10, R7 ;  /* 0x0000000a060c7219 */ /* 0x002fc40000001207 */
[----:B------:R-:W-:-:S04]  /*12590*/  SHF.R.U32.HI R7, RZ, R10, R7 ;  /* 0x0000000aff077219 */ /* 0x000fc80000011607 */
[----:B------:R-:W1:Y:S01]  /*125a0*/  LDC R19, c[0x0][0x648] ;  /* 0x00019200ff137b82 */ /* 0x000e620000000800 */
[-CC-:B--2---:R-:W-:Y:S02]  /*125b0*/  SHF.R.U64 R17, R12, R16.reuse, R7.reuse ;  /* 0x000000100c117219 */ /* 0x184fe40000001207 */
[----:B------:R-:W-:-:S05]  /*125c0*/  SHF.R.U32.HI R6, RZ, R16, R7 ;  /* 0x00000010ff067219 */ /* 0x000fca0000011607 */
[----:B------:R-:W2:Y:S01]  /*125d0*/  LDC R20, c[0x0][0x638] ;  /* 0x00018e00ff147b82 */ /* 0x000ea20000000800 */
        /* <DEDUP_REMOVED lines=17> */
.L_x_524:
[----:B------:R-:W4:Y:S01]  /*126f0*/  LDC R8, c[0x0][0x65c] ;  /* 0x00019700ff087b82 */ /* 0x000f220000000800 */
[----:B-1----:R-:W-:Y:S01]  /*12700*/  SHF.R.U64 R6, R6, R19, R7 ;  /* 0x0000001306067219 */ /* 0x002fe20000001207 */
[----:B0-----:R-:W-:Y:S01]  /*12710*/  VIADD R9, R18, 0xffffffff ;  /* 0xffffffff12097836 */ /* 0x001fe20000000000 */
[----:B------:R-:W-:Y:S01]  /*12720*/  SHF.L.U32 R24, R24, R21, RZ ;  /* 0x0000001518187219 */ /* 0x000fe200000006ff */
[----:B------:R-:W-:Y:S01]  /*12730*/  IMAD.MOV.U32 R13, RZ, RZ, R15 ;  /* 0x000000ffff0d7224 */ /* 0x000fe200078e000f */
[----:B------:R-:W-:Y:S01]  /*12740*/  LOP3.LUT R3, R17, R26, RZ, 0xc0, !PT ;  /* 0x0000001a11037212 */ /* 0x000fe200078ec0ff */
[----:B------:R-:W-:-:S04]  /*12750*/  IMAD.MOV R7, RZ, RZ, -R6 ;  /* 0x000000ffff077224 */ /* 0x000fc800078e0a06 */
[----:B------:R-:W-:Y:S02]  /*12760*/  IMAD R3, R24, R6, R3 ;  /* 0x0000000618037224 */ /* 0x000fe400078e0203 */
[----:B------:R-:W-:Y:S01]  /*12770*/  IMAD.MOV.U32 R6, RZ, RZ, 0x1 ;  /* 0x00000001ff067424 */ /* 0x000fe200078e00ff */
[----:B----4-:R-:W-:-:S13]  /*12780*/  ISETP.NE.AND P0, PT, R8, 0x1, PT ;  /* 0x000000010800780c */ /* 0x010fda0003f05270 */
[----:B------:R-:W-:Y:S01]  /*12790*/  @P0 IMAD R4, R5, R14, R2 ;  /* 0x0000000e05040224 */ /* 0x000fe200078e0202 */
[----:B------:R-:W-:Y:S01]  /*127a0*/  LOP3.LUT R5, R12, R9, RZ, 0xc0, !PT ;  /* 0x000000090c057212 */ /* 0x000fe200078ec0ff */
[----:B--2---:R-:W-:Y:S02]  /*127b0*/  IMAD R2, R7, R20, R16 ;  /* 0x0000001407027224 */ /* 0x004fe400078e0210 */
[----:B---3--:R-:W-:Y:S02]  /*127c0*/  IMAD R4, R3, R25, R4 ;  /* 0x0000001903047224 */ /* 0x008fe400078e0204 */
[----:B------:R-:W-:-:S05]  /*127d0*/  IMAD R3, R2, R18, R5 ;  /* 0x0000001202037224 */ /* 0x000fca00078e0205 */
[----:B------:R-:W-:Y:S02]  /*127e0*/  SEL R17, R3, R4, !P0 ;  /* 0x0000000403117207 */ /* 0x000fe40004000000 */
[----:B------:R-:W-:-:S07]  /*127f0*/  SEL R16, R4, R3, !P0 ;  /* 0x0000000304107207 */ /* 0x000fce0004000000 */
.L_x_522:
[----:B------:R-:W-:-:S08]  /*12800*/  NOP ;  /* 0x0000000000007918 */ /* 0x000fd00000000000 */
[----:B------:R-:W0:-:S00]  /*12810*/  USETMAXREG.DEALLOC.CTAPOOL 0x28 ;  /* 0x00000028000079c8 */ /* 0x000e0000080e0500 */
[----:B0-----:R-:W-:-:S13]  /*12820*/  ISETP.NE.AND P0, PT, R0, RZ, PT ;  /* 0x000000ff0000720c */ /* 0x001fda0003f05270 */
[----:B------:R-:W-:Y:S05]  /*12830*/  @P0 EXIT ;  /* 0x000000000000094d */ /* 0x000fea0003800000 */
[----:B------:R-:W-:Y:S01]  /*12840*/  LOP3.LUT P0, RZ, R6, 0xff, RZ, 0xc0, !PT ;  /* 0x000000ff06ff7812 */ /* 0x000fe2000780c0ff */
[----:B------:R-:W-:Y:S02]  /*12850*/  IMAD.MOV.U32 R11, RZ, RZ, 0x1 ;  /* 0x00000001ff0b7424 */ /* 0x000fe400078e00ff */
[----:B------:R-:W-:-:S10]  /*12860*/  IMAD.MOV.U32 R10, RZ, RZ, RZ ;  /* 0x000000ffff0a7224 */ /* 0x000fd400078e00ff */
[----:B------:R-:W-:Y:S05]  /*12870*/  @!P0 BRA `(.L_x_525) ;  /* 0x0000000c00688947 */ /* 0x000fea0003800000 */
[----:B------:R-:W2:Y:S01]  /*12880*/  LDL R2, [R1+0xa8] ;  /* 0x0000a80001027983 */ /* 0x000ea20000100800 */
[----:B------:R-:W0:Y:S01]  /*12890*/  LDC R0, c[0x0][0x28c] ;  /* 0x0000a300ff007b82 */ /* 0x000e220000000800 */
[----:B------:R-:W-:Y:S01]  /*128a0*/  ULDC UR5, c[0x0][0x658] ;  /* 0x0001960000057ab9 */ /* 0x000fe20000000800 */
[----:B------:R-:W-:Y:S01]  /*128b0*/  UMOV UR7, 0xffffffff ;  /* 0xffffffff00077882 */ /* 0x000fe20000000000 */
[----:B------:R-:W1:Y:S01]  /*128c0*/  S2R R8, SR_CgaCtaId ;  /* 0x0000000000087919 */ /* 0x000e620000008800 */
[----:B------:R-:W-:Y:S01]  /*128d0*/  ULDC UR6, c[0x0][0xc] ;  /* 0x0000030000067ab9 */ /* 0x000fe20000000800 */
[----:B------:R-:W-:Y:S01]  /*128e0*/  USHF.L.U32 UR8, UR7, UR5, URZ ;  /* 0x0000000507087299 */ /* 0x000fe2000800063f */
[----:B------:R-:W-:Y:S01]  /*128f0*/  BSSY B0, `(.L_x_525) ;  /* 0x00000d2000007945 */ /* 0x000fe20003800000 */
[----:B------:R-:W-:Y:S01]  /*12900*/  UMOV UR9, 0x1 ;  /* 0x0000000100097882 */ /* 0x000fe20000000000 */
[----:B------:R-:W-:Y:S01]  /*12910*/  ULDC UR7, c[0x0][0x10] ;  /* 0x0000040000077ab9 */ /* 0x000fe20000000800 */
[----:B------:R-:W-:Y:S01]  /*12920*/  USHF.L.U32 UR18, UR9, UR5, URZ ;  /* 0x0000000509127299 */ /* 0x000fe2000800063f */
[----:B------:R-:W-:Y:S01]  /*12930*/  IMAD.MOV.U32 R6, RZ, RZ, 0x1 ;  /* 0x00000001ff067424 */ /* 0x000fe200078e00ff */
[----:B------:R-:W-:Y:S01]  /*12940*/  UIMAD.WIDE.U32 UR6, UR6, UR7, URZ ;  /* 0x00000007060672a5 */ /* 0x000fe2000f8e003f */
[----:B------:R-:W-:Y:S01]  /*12950*/  IMAD.MOV.U32 R11, RZ, RZ, 0x1 ;  /* 0x00000001ff0b7424 */ /* 0x000fe200078e00ff */
[----:B------:R-:W-:Y:S01]  /*12960*/  ULDC UR5, c[0x0][0x14] ;  /* 0x0000050000057ab9 */ /* 0x000fe20000000800 */
[----:B------:R-:W-:Y:S01]  /*12970*/  IMAD.MOV.U32 R10, RZ, RZ, RZ ;  /* 0x000000ffff0a7224 */ /* 0x000fe200078e00ff */
[----:B------:R-:W-:-:S02]  /*12980*/  UIMAD.WIDE.U32 UR22, UR6, UR5, URZ ;  /* 0x00000005061672a5 */ /* 0x000fc4000f8e003f */
[----:B------:R-:W-:Y:S01]  /*12990*/  UIMAD UR13, UR7, UR5, URZ ;  /* 0x00000005070d72a4 */ /* 0x000fe2000f8e023f */
[----:B------:R-:W-:Y:S01]  /*129a0*/  ULDC UR4, c[0x0][0x600] ;  /* 0x0001800000047ab9 */ /* 0x000fe20000000800 */
[----:B------:R-:W-:Y:S02]  /*129b0*/  ULOP3.LUT UR17, URZ, UR8, URZ, 0x33, !UPT ;  /* 0x000000083f117292 */ /* 0x000fe4000f8e333f */
[----:B------:R-:W-:Y:S01]  /*129c0*/  UIADD3 UR4, UR4, -0x1, URZ ;  /* 0xffffffff04047890 */ /* 0x000fe2000fffe03f */
[----:B0-----:R-:W-:Y:S01]  /*129d0*/  VIADD R0, R0, 0x1f ;  /* 0x0000001f00007836 */ /* 0x001fe20000000000 */
[----:B------:R-:W-:Y:S01]  /*129e0*/  UIADD3 UR13, UR23, UR13, URZ ;  /* 0x0000000d170d7290 */ /* 0x000fe2000fffe03f */
[----:B------:R-:W-:-:S03]  /*129f0*/  ULDC.64 UR24, c[0x0][0x198] ;  /* 0x0000660000187ab9 */ /* 0x000fc60000000a00 */
[----:B------:R-:W-:-:S04]  /*12a00*/  SHF.R.S32.HI R3, RZ, 0x1f, R0 ;  /* 0x0000001fff037819 */ /* 0x000fc80000011400 */
[----:B------:R-:W-:Y:S01]  /*12a10*/  LEA.HI R7, R3, R0, RZ, 0x5 ;  /* 0x0000000003077211 */ /* 0x000fe200078f28ff */
[----:B------:R-:W-:Y:S01]  /*12a20*/  IMAD.MOV.U32 R3, RZ, RZ, 0xf00 ;  /* 0x00000f00ff037424 */ /* 0x000fe200078e00ff */
[----:B-1----:R-:W-:Y:S02]  /*12a30*/  LOP3.LUT R8, R8, 0x1, RZ, 0xc0, !PT ;  /* 0x0000000108087812 */ /* 0x002fe400078ec0ff */
[----:B------:R-:W-:-:S03]  /*12a40*/  SHF.R.S32.HI R7, RZ, 0x5, R7 ;  /* 0x00000005ff077819 */ /* 0x000fc60000011407 */
[----:B------:R-:W-:Y:S02]  /*12a50*/  IMAD R0, R8, R3, 0x18200 ;  /* 0x0001820008007424 */ /* 0x000fe400078e0203 */
[----:B------:R-:W-:Y:S01]  /*12a60*/  VIADD R12, R7, 0x1 ;  /* 0x00000001070c7836 */ /* 0x000fe20000000000 */
[----:B--2---:R-:W-:-:S07]  /*12a70*/  LOP3.LUT R9, R2, 0x2, RZ, 0xfc, !PT ;  /* 0x0000000202097812 */ /* 0x004fce00078efcff */
.L_x_536:
[----:B------:R-:W-:-:S03]  /*12a80*/  UMOV UR5, 0xffffffff ;  /* 0xffffffff00057882 */ /* 0x000fc60000000000 */
[----:B------:R-:W-:Y:S05]  /*12a90*/  BRA.DIV UR5, `(.L_x_526) ;  /* 0x0000001605807947 */ /* 0x000fea000b800000 */
[----:B------:R-:W-:-:S13]  /*12aa0*/  ELECT P6, URZ, PT ;  /* 0x00000000003f782f */ /* 0x000fda00038c0000 */
.L_x_559:
[----:B------:R-:W0:Y:S01]  /*12ab0*/  LDC R2, c[0x0][0x28c] ;  /* 0x0000a300ff027b82 */ /* 0x000e220000000800 */
[----:B------:R-:W-:Y:S01]  /*12ac0*/  BSSY B1, `(.L_x_527) ;  /* 0x000003a000017945 */ /* 0x000fe20003800000 */
[----:B0-----:R-:W-:-:S13]  /*12ad0*/  ISETP.LT.OR P6, PT, R2, 0x1, !P6 ;  /* 0x000000010200780c */ /* 0x001fda00077c1670 */
[----:B------:R-:W-:Y:S05]  /*12ae0*/  @P6 BRA `(.L_x_528) ;  /* 0x0000000000dc6947 */ /* 0x000fea0003800000 */
[----:B------:R-:W-:Y:S02]  /*12af0*/  IMAD R17, R17, 0x2, R8 ;  /* 0x0000000211117824 */ /* 0x000fe400078e0208 */
[----:B------:R-:W-:Y:S02]  /*12b00*/  IMAD R16, R16, 0xc0, RZ ;  /* 0x000000c010107824 */ /* 0x000fe400078e02ff */
[----:B------:R-:W-:Y:S02]  /*12b10*/  IMAD.MOV.U32 R19, RZ, RZ, RZ ;  /* 0x000000ffff137224 */ /* 0x000fe400078e00ff */
[----:B------:R-:W-:Y:S02]  /*12b20*/  IMAD.MOV.U32 R2, RZ, RZ, R12 ;  /* 0x000000ffff027224 */ /* 0x000fe400078e000c */
[----:B------:R-:W-:Y:S02]  /*12b30*/  IMAD.MOV.U32 R3, RZ, RZ, R11 ;  /* 0x000000ffff037224 */ /* 0x000fe400078e000b */
[----:B------:R-:W-:-:S02]  /*12b40*/  IMAD.MOV.U32 R5, RZ, RZ, R10 ;  /* 0x000000ffff057224 */ /* 0x000fc400078e000a */
[----:B------:R-:W-:-:S07]  /*12b50*/  IMAD R17, R17, 0x78, RZ ;  /* 0x0000007811117824 */ /* 0x000fce00078e02ff */
.L_x_531:
[----:B------:R-:W0:Y:S01]  /*12b60*/  S2R R15, SR_CgaCtaId ;  /* 0x00000000000f7919 */ /* 0x000e220000008800 */
[----:B------:R-:W-:Y:S01]  /*12b70*/  MOV R4, 0x400 ;  /* 0x0000040000047802 */ /* 0x000fe20000000f00 */
[----:B------:R-:W1:Y:S03]  /*12b80*/  S2R R14, SR_TID.X ;  /* 0x00000000000e7919 */ /* 0x000e660000002100 */
[----:B0-----:R-:W-:Y:S02]  /*12b90*/  LEA R18, R15, R4, 0x18 ;  /* 0x000000040f127211 */ /* 0x001fe400078ec0ff */
[----:B------:R-:W-:Y:S02]  /*12ba0*/  SHF.L.U32 R4, R3, 0x1f, RZ ;  /* 0x0000001f03047819 */ /* 0x000fe400000006ff */
[----:B-1----:R-:W-:Y:S01]  /*12bb0*/  LOP3.LUT P1, RZ, R14, 0x7f, RZ, 0xc0, !PT ;  /* 0x0000007f0eff7812 */ /* 0x002fe2000782c0ff */
[----:B------:R-:W-:-:S04]  /*12bc0*/  IMAD R15, R5, 0x8, R18 ;  /* 0x00000008050f7824 */ /* 0x000fc800078e0212 */
[----:B------:R-:W0:Y:S08]  /*12bd0*/  SYNCS.PHASECHK.TRANS64.TRYWAIT P0, [R15+URZ+0x80], R4 ;  /* 0x000080040f0075a7 */ /* 0x000e30000800017f */
[----:B------:R-:W1:Y:S01]  /*12be0*/  @!P1 LDC R14, c[0x0][0x500] ;  /* 0x00014000ff0e9b82 */ /* 0x000e620000000800 */
[----:B0-----:R-:W-:Y:S05]  /*12bf0*/  @!P0 BRA `(.L_x_529) ;  /* 0x0000001400488947 */ /* 0x001fea0003800000 */
.L_x_560:
[----:B0-----:R-:W-:Y:S01]  /*12c00*/  PRMT R4, R9, 0x9910, RZ ;  /* 0x0000991009047816 */ /* 0x001fe200000000ff */
[----:B-1----:R0:W-:Y:S03]  /*12c10*/  @!P1 SYNCS.ARRIVE.TRANS64 RZ, [R15+URZ], R14 ;  /* 0x0000000e0fff99a7 */ /* 0x0021e6000800003f */
[----:B------:R-:W-:-:S13]  /*12c20*/  ISETP.NE.AND P0, PT, R4, 0x2, PT ;  /* 0x000000020400780c */ /* 0x000fda0003f05270 */
[----:B0-----:R-:W-:Y:S05]  /*12c30*/  @P0 BRA `(.L_x_530) ;  /* 0x0000000000040947 */ /* 0x001fea0003800000 */
[----:B------:R-:W-:Y:S01]  /*12c40*/  BPT.TRAP 0x1 ;  /* 0x000000040000795c */ /* 0x000fe20000300000 */
.L_x_530:
[----:B------:R-:W-:Y:S01]  /*12c50*/  IMAD R4, R5, 0x1800, R18 ;  /* 0x0000180005047824 */ /* 0x000fe200078e0212 */
[----:B------:R-:W-:Y:S01]  /*12c60*/  R2UR UR19, R18 ;  /* 0x00000000121372ca */ /* 0x000fe200000e0000 */
[----:B------:R-:W-:Y:S01]  /*12c70*/  VIADD R2, R2, 0xffffffff ;  /* 0xffffffff02027836 */ /* 0x000fe20000000000 */
[----:B------:R-:W-:Y:S01]  /*12c80*/  R2UR UR9, R15 ;  /* 0x000000000f0972ca */ /* 0x000fe200000e0000 */
[----:B------:R-:W-:Y:S01]  /*12c90*/  UIADD3 UR6, UP0, UR24, 0xf0, URZ ;  /* 0x000000f018067890 */ /* 0x000fe2000ff1e03f */
[----:B------:R-:W-:Y:S01]  /*12ca0*/  R2UR UR5, R4 ;  /* 0x00000000040572ca */ /* 0x000fe200000e0000 */
[----:B------:R-:W-:Y:S01]  /*12cb0*/  IMAD R4, R5, 0x1e00, R0 ;  /* 0x00001e0005047824 */ /* 0x000fe200078e0200 */
[----:B------:R-:W-:Y:S01]  /*12cc0*/  R2UR UR11, R16 ;  /* 0x00000000100b72ca */ /* 0x000fe200000e0000 */
[----:B------:R-:W-:Y:S01]  /*12cd0*/  UIADD3 UR26, UP1, UR24, 0x1f0, URZ ;  /* 0x000001f0181a7890 */ /* 0x000fe2000ff3e03f */
[----:B------:R-:W-:Y:S01]  /*12ce0*/  R2UR UR10, R19 ;  /* 0x00000000130a72ca */ /* 0x000fe200000e0000 */
[----:B------:R-:W-:Y:S01]  /*12cf0*/  UIADD3.X UR7, URZ, UR25, URZ, UP0, !UPT ;  /* 0x000000193f077290 */ /* 0x000fe200087fe43f */
[----:B------:R-:W-:Y:S01]  /*12d00*/  R2UR UR8, R4 ;  /* 0x00000000040872ca */ /* 0x000fe200000e0000 */
[----:B------:R-:W-:Y:S01]  /*12d10*/  VIADD R5, R5, 0x1 ;  /* 0x0000000105057836 */ /* 0x000fe20000000000 */
[----:B------:R-:W-:Y:S01]  /*12d20*/  R2UR UR12, R13 ;  /* 0x000000000d0c72ca */ /* 0x000fe200000e0000 */
[----:B------:R-:W-:Y:S01]  /*12d30*/  UIADD3.X UR27, URZ, UR25, URZ, UP1, !UPT ;  /* 0x000000193f1b7290 */ /* 0x000fe20008ffe43f */
[----:B------:R-:W-:Y:S01]  /*12d40*/  R2UR UR20, R17 ;  /* 0x00000000111472ca */ /* 0x000fe200000e0000 */
[----:B------:R-:W-:Y:S01]  /*12d50*/  UMOV UR14, 0x0 ;  /* 0x00000000000e7882 */ /* 0x000fe20000000000 */
[----:B------:R-:W-:Y:S01]  /*12d60*/  ISETP.GT.AND P1, PT, R2, 0x1, PT ;  /* 0x000000010200780c */ /* 0x000fe20003f24270 */
[----:B------:R-:W-:Y:S01]  /*12d70*/  UIADD3 UR16, UR5, 0x200, URZ ;  /* 0x0000020005107890 */ /* 0x000fe2000fffe03f */
[----:B------:R-:W-:Y:S01]  /*12d80*/  ISETP.NE.AND P0, PT, R5, 0x10, PT ;  /* 0x000000100500780c */ /* 0x000fe20003f05270 */
[----:B------:R-:W-:Y:S01]  /*12d90*/  UMOV UR15, 0x10000000 ;  /* 0x10000000000f7882 */ /* 0x000fe20000000000 */
[----:B------:R-:W-:Y:S01]  /*12da0*/  UMOV UR21, 0x30000 ;  /* 0x0003000000157882 */ /* 0x000fe20000000000 */
[----:B------:R-:W-:Y:S01]  /*12db0*/  VIADD R19, R19, 0x20 ;  /* 0x0000002013137836 */ /* 0x000fe20000000000 */
[----:B------:R-:W-:Y:S01]  /*12dc0*/  SEL R4, RZ, 0x1, P0 ;  /* 0x00000001ff047807 */ /* 0x000fe20000000000 */
[----:B------:R-:W-:Y:S01]  /*12dd0*/  UIADD3 UR5, UR19, UR8, URZ ;  /* 0x0000000813057290 */ /* 0x000fe2000fffe03f */
[----:B------:R-:W-:-:S02]  /*12de0*/  SEL R5, R5, RZ, P0 ;  /* 0x000000ff05057207 */ /* 0x000fc40000000000 */
[----:B------:R-:W-:Y:S01]  /*12df0*/  UMOV UR8, UR16 ;  /* 0x0000001000087c82 */ /* 0x000fe20008000000 */
[----:B------:R-:W-:Y:S01]  /*12e00*/  LOP3.LUT R3, R3, R4, RZ, 0x3c, !PT ;  /* 0x0000000403037212 */ /* 0x000fe200078e3cff */
[----:B------:R0:W-:Y:S02]  /*12e10*/  UTMALDG.3D [UR8], [UR6], desc[UR14] ;  /* 0x00000e08060075b4 */ /* 0x0001e40008011000 */
[----:B0-----:R-:W-:Y:S01]  /*12e20*/  UMOV UR11, UR20 ;  /* 0x00000014000b7c82 */ /* 0x001fe20008000000 */
[----:B------:R-:W-:Y:S02]  /*12e30*/  UMOV UR8, UR5 ;  /* 0x0000000500087c82 */ /* 0x000fe40008000000 */
[----:B------:R0:W-:Y:S02]  /*12e40*/  UTMALDG.3D.MULTICAST [UR8], [UR26], UR21, desc[UR14] ;  /* 0x00000e081a0073b4 */ /* 0x0001e40008011815 */
[----:B0-----:R-:W-:Y:S05]  /*12e50*/  @P1 BRA `(.L_x_531) ;  /* 0xfffffffc00401947 */ /* 0x001fea000383ffff */
.L_x_528:
[----:B------:R-:W-:Y:S05]  /*12e60*/  BSYNC B1 ;  /* 0x0000000000017941 */ /* 0x000fea0003800000 */
.L_x_527:
[----:B------:R-:W2:Y:S01]  /*12e70*/  LDL.LU R21, [R1+0xac] ;  /* 0x0000ac0001157983 */ /* 0x000ea20000300800 */
[----:B------:R-:W-:Y:S01]  /*12e80*/  LOP3.LUT P1, RZ, R6, 0xff, RZ, 0xc0, !PT ;  /* 0x000000ff06ff7812 */ /* 0x000fe2000782c0ff */
[----:B------:R-:W-:Y:S01]  /*12e90*/  IMAD.IADD R10, R7, 0x1, R10 ;  /* 0x00000001070a7824 */ /* 0x000fe200078e020a */
[----:B------:R-:W-:Y:S01]  /*12ea0*/  ULDC.64 UR6, c[0x0][0x650] ;  /* 0x0001940000067ab9 */ /* 0x000fe20000000a00 */
[----:B------:R-:W3:Y:S01]  /*12eb0*/  LDL.LU R20, [R1+0xb0] ;  /* 0x0000b00001147983 */ /* 0x000ee20000300800 */
[----:B------:R-:W-:Y:S01]  /*12ec0*/  BSSY B1, `(.L_x_532) ;  /* 0x0000072000017945 */ /* 0x000fe20003800000 */
[----:B------:R-:W-:Y:S01]  /*12ed0*/  IMAD.MOV.U32 R16, RZ, RZ, -0x1 ;  /* 0xffffffffff107424 */ /* 0x000fe200078e00ff */
[----:B------:R-:W-:Y:S01]  /*12ee0*/  SHF.R.U32.HI R2, RZ, 0x4, R10 ;  /* 0x00000004ff027819 */ /* 0x000fe2000001160a */
[----:B------:R-:W-:Y:S01]  /*12ef0*/  IMAD.MOV.U32 R17, RZ, RZ, -0x1 ;  /* 0xffffffffff117424 */ /* 0x000fe200078e00ff */
[----:B------:R-:W-:Y:S01]  /*12f00*/  ISETP.GT.U32.AND P0, PT, R10, 0xf, PT ;  /* 0x0000000f0a00780c */ /* 0x000fe20003f04070 */
[----:B------:R-:W-:Y:S01]  /*12f10*/  IMAD.MOV.U32 R13, RZ, RZ, -0x1 ;  /* 0xffffffffff0d7424 */ /* 0x000fe200078e00ff */
[----:B------:R-:W-:-:S02]  /*12f20*/  LOP3.LUT R2, R2, 0x1, RZ, 0xc0, !PT ;  /* 0x0000000102027812 */ /* 0x000fc400078ec0ff */
[----:B------:R-:W-:Y:S01]  /*12f30*/  ISETP.LT.U32.AND P0, PT, R7, 0x10, P0 ;  /* 0x000000100700780c */ /* 0x000fe20000701070 */
[----:B------:R-:W0:Y:S01]  /*12f40*/  @P1 S2R R4, SR_CgaCtaId ;  /* 0x0000000000041919 */ /* 0x000e220000008800 */
[----:B------:R-:W-:Y:S02]  /*12f50*/  @P1 MOV R3, 0x400 ;  /* 0x0000040000031802 */ /* 0x000fe40000000f00 */
[----:B------:R-:W-:Y:S02]  /*12f60*/  LOP3.LUT R10, R10, 0xf, RZ, 0xc0, !PT ;  /* 0x0000000f0a0a7812 */ /* 0x000fe400078ec0ff */
[----:B------:R-:W-:Y:S02]  /*12f70*/  PRMT R6, RZ, 0x7610, R6 ;  /* 0x00007610ff067816 */ /* 0x000fe40000000006 */
[----:B0-----:R-:W-:-:S04]  /*12f80*/  @P1 LEA R3, R4, R3, 0x18 ;  /* 0x0000000304031211 */ /* 0x001fc800078ec0ff */
[----:B------:R0:W-:Y:S01]  /*12f90*/  @P1 SYNCS.ARRIVE.TRANS64.A1T0 RZ, [R3+URZ+0x118], RZ ;  /* 0x000118ff03ff19a7 */ /* 0x0001e2000810003f */
[----:B------:R-:W-:Y:S02]  /*12fa0*/  ISETP.NE.U32.AND P1, PT, R2, 0x1, PT ;  /* 0x000000010200780c */ /* 0x000fe40003f25070 */
[----:B------:R-:W-:Y:S02]  /*12fb0*/  SEL R2, RZ, 0x1, !P0 ;  /* 0x00000001ff027807 */ /* 0x000fe40004000000 */
[----:B------:R-:W-:-:S04]  /*12fc0*/  ISETP.GT.U32.AND P1, PT, R7, 0xf, !P1 ;  /* 0x0000000f0700780c */ /* 0x000fc80004f24070 */
[----:B0-----:R-:W-:-:S04]  /*12fd0*/  SEL R3, RZ, 0x1, !P1 ;  /* 0x00000001ff037807 */ /* 0x001fc80004800000 */
[--C-:B------:R-:W-:Y:S02]  /*12fe0*/  LOP3.LUT R11, R3, R11, R2.reuse, 0x96, !PT ;  /* 0x0000000b030b7212 */ /* 0x100fe400078e9602 */
[----:B------:R-:W-:Y:S02]  /*12ff0*/  PRMT R2, RZ, 0x7610, R2 ;  /* 0x00007610ff027816 */ /* 0x000fe40000000002 */
[----:B---3--:R-:W-:-:S04]  /*13000*/  IADD3 R20, P2, R20, UR22, RZ ;  /* 0x0000001614147c10 */ /* 0x008fc8000ff5e0ff */
[----:B--2---:R-:W-:Y:S01]  /*13010*/  IADD3.X R21, R21, UR13, RZ, P2, !PT ;  /* 0x0000000d15157c10 */ /* 0x004fe200097fe4ff */
[----:B------:R0:W-:Y:S01]  /*13020*/  STL [R1+0xb0], R20 ;  /* 0x0000b01401007387 */ /* 0x0001e20000100800 */
[----:B------:R-:W-:-:S03]  /*13030*/  ISETP.GE.U32.AND P2, PT, R20, UR6, PT ;  /* 0x0000000614007c0c */ /* 0x000fc6000bf46070 */
[----:B------:R0:W-:Y:S01]  /*13040*/  STL [R1+0xac], R21 ;  /* 0x0000ac1501007387 */ /* 0x0001e20000100800 */
[----:B------:R-:W-:-:S13]  /*13050*/  ISETP.GE.U32.AND.EX P0, PT, R21, UR7, PT, P2 ;  /* 0x0000000715007c0c */ /* 0x000fda000bf06120 */
[----:B0-----:R-:W-:Y:S05]  /*13060*/  @P0 BRA `(.L_x_533) ;  /* 0x00000004005c0947 */ /* 0x001fea0003800000 */
[----:B------:R-:W0:Y:S01]  /*13070*/  S2R R14, SR_CTAID.X ;  /* 0x00000000000e7919 */ /* 0x000e220000002500 */
[----:B------:R-:W-:Y:S01]  /*13080*/  ULDC.64 UR6, c[0x0][0x628] ;  /* 0x00018a0000067ab9 */ /* 0x000fe20000000a00 */
[----:B------:R-:W-:Y:S01]  /*13090*/  ULDC UR8, c[0x0][0x630] ;  /* 0x00018c0000087ab9 */ /* 0x000fe20000000800 */
[----:B------:R-:W-:Y:S01]  /*130a0*/  ISETP.NE.U32.AND P0, PT, RZ, UR6, PT ;  /* 0x00000006ff007c0c */ /* 0x000fe2000bf05070 */
[----:B------:R-:W1:Y:S01]  /*130b0*/  S2R R15, SR_CTAID.Y ;  /* 0x00000000000f7919 */ /* 0x000e620000002600 */
[----:B------:R-:W-:Y:S01]  /*130c0*/  ULDC UR9, c[0x0][0x150] ;  /* 0x0000540000097ab9 */ /* 0x000fe20000000800 */
[----:B------:R-:W-:Y:S01]  /*130d0*/  IMAD.MOV.U32 R2, RZ, RZ, R20 ;  /* 0x000000ffff027224 */ /* 0x000fe200078e0014 */
[----:B------:R-:W-:Y:S01]  /*130e0*/  ISETP.NE.AND.EX P0, PT, RZ, UR7, PT, P0 ;  /* 0x00000007ff007c0c */ /* 0x000fe2000bf05300 */
[----:B------:R-:W-:Y:S01]  /*130f0*/  IMAD.MOV.U32 R3, RZ, RZ, R21 ;  /* 0x000000ffff037224 */ /* 0x000fe200078e0015 */
[----:B0-----:R-:W-:-:S11]  /*13100*/  I2FP.F32.U32 R16, R14 ;  /* 0x0000000e00107245 */ /* 0x001fd60000201000 */
[----:B------:R-:W-:Y:S05]  /*13110*/  @!P0 BRA `(.L_x_534) ;  /* 0x0000000000288947 */ /* 0x000fea0003800000 */
[----:B------:R-:W-:Y:S02]  /*13120*/  ULDC UR5, c[0x0][0x634] ;  /* 0x00018d0000057ab9 */ /* 0x000fe40000000800 */
[----:B------:R-:W-:-:S05]  /*13130*/  IADD3 R3, P0, R20, UR5, RZ ;  /* 0x0000000514037c10 */ /* 0x000fca000ff1e0ff */
[----:B------:R-:W-:-:S04]  /*13140*/  IMAD.X R13, RZ, RZ, R21, P0 ;  /* 0x000000ffff0d7224 */ /* 0x000fc800000e0615 */
[----:B------:R-:W-:-:S04]  /*13150*/  IMAD.WIDE.U32 R4, R13, UR6, RZ ;  /* 0x000000060d047c25 */ /* 0x000fc8000f8e00ff */
[----:B------:R-:W-:-:S04]  /*13160*/  IMAD.WIDE.U32 R4, P0, R3, UR7, R4 ;  /* 0x0000000703047c25 */ /* 0x000fc8000f800004 */
[----:B------:R-:W-:-:S04]  /*13170*/  IMAD.WIDE.U32 R2, R3, UR6, RZ ;  /* 0x0000000603027c25 */ /* 0x000fc8000f8e00ff */
[----:B------:R-:W-:Y:S01]  /*13180*/  IMAD.MOV.U32 R2, RZ, RZ, R5 ;  /* 0x000000ffff027224 */ /* 0x000fe200078e0005 */
[----:B------:R-:W-:Y:S01]  /*13190*/  IADD3 RZ, P1, R3, R4, RZ ;  /* 0x0000000403ff7210 */ /* 0x000fe20007f3e0ff */
[----:B------:R-:W-:-:S04]  /*131a0*/  IMAD.X R3, RZ, RZ, RZ, P0 ;  /* 0x000000ffff037224 */ /* 0x000fc800000e06ff */
[----:B------:R-:W-:-:S08]  /*131b0*/  IMAD.WIDE.U32.X R2, R13, UR7, R2, P1 ;  /* 0x000000070d027c25 */ /* 0x000fd000088e0402 */
.L_x_534:
[--C-:B------:R-:W-:Y:S01]  /*131c0*/  SHF.R.U64 R13, R2, UR8, R3.reuse ;  /* 0x00000008020d7c19 */ /* 0x100fe20008001203 */
[----:B------:R-:W-:Y:S01]  /*131d0*/  ULDC.64 UR6, c[0x0][0x620] ;  /* 0x0001880000067ab9 */ /* 0x000fe20000000a00 */
[----:B------:R-:W-:Y:S01]  /*131e0*/  SHF.R.U32.HI R2, RZ, UR8, R3 ;  /* 0x00000008ff027c19 */ /* 0x000fe20008011603 */
[----:B------:R-:W-:Y:S01]  /*131f0*/  FMUL R16, R16, UR9 ;  /* 0x0000000910107c20 */ /* 0x000fe20008400000 */
[----:B------:R-:W-:Y:S01]  /*13200*/  IADD3 R17, P0, RZ, -R13, RZ ;  /* 0x8000000dff117210 */ /* 0x000fe20007f1e0ff */
[----:B------:R-:W0:Y:S01]  /*13210*/  LDC R19, c[0x0][0x144] ;  /* 0x00005100ff137b82 */ /* 0x000e220000000800 */
[----:B-1----:R-:W-:Y:S01]  /*13220*/  I2FP.F32.U32 R3, R15 ;  /* 0x0000000f00037245 */ /* 0x002fe20000201000 */
[----:B------:R-:W-:Y:S02]  /*13230*/  ULDC UR5, c[0x0][0x154] ;  /* 0x0000550000057ab9 */ /* 0x000fe40000000800 */
[----:B------:R-:W-:Y:S01]  /*13240*/  IMAD.X R2, RZ, RZ, ~R2, P0 ;  /* 0x000000ffff027224 */ /* 0x000fe200000e0e02 */
[----:B------:R-:W1:Y:S01]  /*13250*/  F2I.U32.TRUNC.NTZ R16, R16 ;  /* 0x0000001000107305 */ /* 0x000e62000020f000 */
[----:B------:R-:W-:Y:S01]  /*13260*/  FMUL R4, R3, UR5 ;  /* 0x0000000503047c20 */ /* 0x000fe20008400000 */
[----:B------:R-:W-:Y:S01]  /*13270*/  IMAD.MOV.U32 R3, RZ, RZ, R21 ;  /* 0x000000ffff037224 */ /* 0x000fe200078e0015 */
[----:B------:R-:W2:Y:S01]  /*13280*/  LDC R18, c[0x0][0x148] ;  /* 0x00005200ff127b82 */ /* 0x000ea20000000800 */
[----:B------:R-:W-:Y:S01]  /*13290*/  IMAD R2, R2, UR6, RZ ;  /* 0x0000000602027c24 */ /* 0x000fe2000f8e02ff */
[----:B------:R-:W-:-:S03]  /*132a0*/  ULDC UR5, c[0x0][0x618] ;  /* 0x0001860000057ab9 */ /* 0x000fc60000000800 */
[C---:B------:R-:W-:Y:S01]  /*132b0*/  IMAD R5, R17.reuse, UR7, R2 ;  /* 0x0000000711057c24 */ /* 0x040fe2000f8e0202 */
[----:B------:R-:W3:Y:S01]  /*132c0*/  F2I.U32.TRUNC.NTZ R4, R4 ;  /* 0x0000000400047305 */ /* 0x000ee2000020f000 */
[----:B------:R-:W-:Y:S02]  /*132d0*/  IMAD.MOV.U32 R2, RZ, RZ, R20 ;  /* 0x000000ffff027224 */ /* 0x000fe400078e0014 */
[----:B------:R-:W4:Y:S02]  /*132e0*/  LDC R20, c[0x0][0x65c] ;  /* 0x00019700ff147b82 */ /* 0x000f240000000800 */
[----:B------:R-:W-:Y:S01]  /*132f0*/  IMAD.WIDE.U32 R2, R17, UR6, R2 ;  /* 0x0000000611027c25 */ /* 0x000fe2000f8e0002 */
[----:B------:R-:W-:Y:S02]  /*13300*/  ULDC.64 UR6, c[0x0][0x640] ;  /* 0x0001900000067ab9 */ /* 0x000fe40000000a00 */
[----:B------:R-:W-:Y:S01]  /*13310*/  ISETP.NE.U32.AND P0, PT, RZ, UR6, PT ;  /* 0x00000006ff007c0c */ /* 0x000fe2000bf05070 */
[----:B-1----:R-:W-:-:S02]  /*13320*/  IMAD.MOV R16, RZ, RZ, -R16 ;  /* 0x000000ffff107224 */ /* 0x002fc400078e0a10 */
[----:B------:R-:W-:Y:S01]  /*13330*/  IMAD.IADD R3, R3, 0x1, R5 ;  /* 0x0000000103037824 */ /* 0x000fe200078e0205 */
[----:B------:R-:W-:Y:S01]  /*13340*/  ISETP.NE.AND.EX P0, PT, RZ, UR7, PT, P0 ;  /* 0x00000007ff007c0c */ /* 0x000fe2000bf05300 */
[----:B0-----:R-:W-:-:S03]  /*13350*/  IMAD R14, R19, R16, R14 ;  /* 0x00000010130e7224 */ /* 0x001fc600078e020e */
[--C-:B------:R-:W-:Y:S01]  /*13360*/  SHF.R.U64 R16, R2, UR5, R3.reuse ;  /* 0x0000000502107c19 */ /* 0x100fe20008001203 */
[----:B---3--:R-:W-:Y:S01]  /*13370*/  IMAD.MOV R2, RZ, RZ, -R4 ;  /* 0x000000ffff027224 */ /* 0x008fe200078e0a04 */
[----:B------:R-:W-:Y:S01]  /*13380*/  SHF.R.U32.HI R3, RZ, UR5, R3 ;  /* 0x00000005ff037c19 */ /* 0x000fe20008011603 */
[----:B------:R-:W-:Y:S01]  /*13390*/  ULDC UR5, c[0x0][0x608] ;  /* 0x0001820000057ab9 */ /* 0x000fe20000000800 */
[----:B----4-:R-:W-:-:S13]  /*133a0*/  ISETP.NE.AND P2, PT, R20, 0x1, PT ;  /* 0x000000011400780c */ /* 0x010fda0003f45270 */
[----:B--2---:R-:W-:Y:S01]  /*133b0*/  @P2 IMAD R14, R18, R2, R15 ;  /* 0x00000002120e2224 */ /* 0x004fe200078e020f */
[--C-:B------:R-:W-:Y:S02]  /*133c0*/  SHF.R.U64 R18, R16, UR5, R3.reuse ;  /* 0x0000000510127c19 */ /* 0x100fe40008001203 */
[----:B------:R-:W-:Y:S01]  /*133d0*/  SHF.R.U32.HI R3, RZ, UR5, R3 ;  /* 0x00000005ff037c19 */ /* 0x000fe20008011603 */
[----:B------:R-:W-:-:S03]  /*133e0*/  ULDC UR5, c[0x0][0x658] ;  /* 0x0001960000057ab9 */ /* 0x000fc60000000800 */
[--C-:B------:R-:W-:Y:S02]  /*133f0*/  SHF.R.U64 R15, R18, UR5, R3.reuse ;  /* 0x00000005120f7c19 */ /* 0x100fe40008001203 */
[----:B------:R-:W-:-:S03]  /*13400*/  SHF.R.U32.HI R17, RZ, UR5, R3 ;  /* 0x00000005ff117c19 */ /* 0x000fc60008011603 */
[----:B------:R-:W-:Y:S02]  /*13410*/  IMAD.MOV.U32 R4, RZ, RZ, R15 ;  /* 0x000000ffff047224 */ /* 0x000fe400078e000f */
[----:B------:R-:W-:Y:S01]  /*13420*/  IMAD.MOV.U32 R3, RZ, RZ, R17 ;  /* 0x000000ffff037224 */ /* 0x000fe200078e0011 */
[----:B------:R-:W-:Y:S06]  /*13430*/  @!P0 BRA `(.L_x_535) ;  /* 0x00000000002c8947 */ /* 0x000fec0003800000 */
        /* <DEDUP_REMOVED lines=9> */
[----:B------:R-:W-:-:S04]  /*134d0*/  IMAD.WIDE.U32.X R2, R17, UR7, R2, P1 ;  /* 0x0000000711027c25 */ /* 0x000fc800088e0402 */
[----:B------:R-:W-:-:S07]  /*134e0*/  IMAD.MOV.U32 R4, RZ, RZ, R2 ;  /* 0x000000ffff047224 */ /* 0x000fce00078e0002 */
.L_x_535:
[----:B------:R-:W-:Y:S01]  /*134f0*/  ULDC UR5, c[0x0][0x648] ;  /* 0x0001920000057ab9 */ /* 0x000fe20000000800 */
[----:B------:R-:W-:Y:S01]  /*13500*/  LOP3.LUT R2, R18, UR17, RZ, 0xc0, !PT ;  /* 0x0000001112027c12 */ /* 0x000fe2000f8ec0ff */
[----:B------:R-:W-:Y:S01]  /*13510*/  ULDC UR6, c[0x0][0x610] ;  /* 0x0001840000067ab9 */ /* 0x000fe20000000800 */
[----:B------:R-:W-:Y:S01]  /*13520*/  SHF.R.U64 R3, R4, UR5, R3 ;  /* 0x0000000504037c19 */ /* 0x000fe20008001203 */
[----:B------:R-:W-:Y:S01]  /*13530*/  ULDC UR5, c[0x0][0x638] ;  /* 0x00018e0000057ab9 */ /* 0x000fe20000000800 */
[----:B------:R-:W-:-:S03]  /*13540*/  LOP3.LUT R16, R16, UR4, RZ, 0xc0, !PT ;  /* 0x0000000410107c12 */ /* 0x000fc6000f8ec0ff */
[----:B------:R-:W-:Y:S02]  /*13550*/  IMAD.MOV R4, RZ, RZ, -R3 ;  /* 0x000000ffff047224 */ /* 0x000fe400078e0a03 */
[----:B------:R-:W-:Y:S02]  /*13560*/  IMAD R3, R3, UR18, R2 ;  /* 0x0000001203037c24 */ /* 0x000fe4000f8e0202 */
[----:B------:R-:W-:Y:S01]  /*13570*/  IMAD R15, R4, UR5, R15 ;  /* 0x00000005040f7c24 */ /* 0x000fe2000f8e020f */
[----:B------:R-:W-:Y:S01]  /*13580*/  ULDC UR5, c[0x0][0x600] ;  /* 0x0001800000057ab9 */ /* 0x000fe20000000800 */
[----:B------:R-:W-:Y:S02]  /*13590*/  IMAD R14, R3, UR6, R14 ;  /* 0x00000006030e7c24 */ /* 0x000fe4000f8e020e */
[----:B------:R-:W-:Y:S02]  /*135a0*/  IMAD R15, R15, UR5, R16 ;  /* 0x000000050f0f7c24 */ /* 0x000fe4000f8e0210 */
[----:B------:R-:W-:-:S03]  /*135b0*/  IMAD.MOV.U32 R2, RZ, RZ, 0x1 ;  /* 0x00000001ff027424 */ /* 0x000fc600078e00ff */
[----:B------:R-:W-:Y:S02]  /*135c0*/  SEL R17, R15, R14, !P2 ;  /* 0x0000000e0f117207 */ /* 0x000fe40005000000 */
[----:B------:R-:W-:-:S07]  /*135d0*/  SEL R16, R14, R15, !P2 ;  /* 0x0000000f0e107207 */ /* 0x000fce0005000000 */
.L_x_533:
[----:B------:R-:W-:Y:S05]  /*135e0*/  BSYNC B1 ;  /* 0x0000000000017941 */ /* 0x000fea0003800000 */
.L_x_532:
[----:B------:R-:W-:-:S13]  /*135f0*/  LOP3.LUT P0, RZ, R2, 0xff, RZ, 0xc0, !PT ;  /* 0x000000ff02ff7812 */ /* 0x000fda000780c0ff */
[----:B------:R-:W-:Y:S05]  /*13600*/  @P0 BRA `(.L_x_536) ;  /* 0xfffffff4001c0947 */ /* 0x000fea000383ffff */
[----:B------:R-:W-:Y:S05]  /*13610*/  BSYNC B0 ;  /* 0x0000000000007941 */ /* 0x000fea0003800000 */
.L_x_525:
[----:B------:R-:W-:-:S03]  /*13620*/  UMOV UR5, 0xffffffff ;  /* 0xffffffff00057882 */ /* 0x000fc60000000000 */
[----:B------:R-:W-:Y:S05]  /*13630*/  BRA.DIV UR5, `(.L_x_537) ;  /* 0x0000000a05cc7947 */ /* 0x000fea000b800000 */
[----:B------:R-:W-:-:S13]  /*13640*/  ELECT P6, URZ, PT ;  /* 0x00000000003f782f */ /* 0x000fda00038c0000 */
.L_x_563:
[----:B------:R-:W-:Y:S04]  /*13650*/  BSSY B0, `(.L_x_538) ;  /* 0x0000098000007945 */ /* 0x000fe80003800000 */
[----:B------:R-:W-:Y:S05]  /*13660*/  @!P6 BRA `(.L_x_539) ;  /* 0x000000080058e947 */ /* 0x000fea0003800000 */
[----:B------:R-:W2:Y:S02]  /*13670*/  LDL.LU R0, [R1+0xa8] ;  /* 0x0000a80001007983 */ /* 0x000ea40000300800 */
[----:B--2---:R-:W-:-:S04]  /*13680*/  LOP3.LUT R0, R0, 0x2, RZ, 0xfc, !PT ;  /* 0x0000000200007812 */ /* 0x004fc800078efcff */
[----:B------:R-:W-:-:S13]  /*13690*/  ISETP.NE.AND P0, PT, R0, 0x3, PT ;  /* 0x000000030000780c */ /* 0x000fda0003f05270 */
[----:B------:R-:W-:Y:S05]  /*136a0*/  @!P0 BRA `(.L_x_540) ;  /* 0x0000000000048947 */ /* 0x000fea0003800000 */
[----:B------:R-:W-:Y:S01]  /*136b0*/  BPT.TRAP 0x1 ;  /* 0x000000040000795c */ /* 0x000fe20000300000 */
.L_x_540:
[----:B------:R-:W0:Y:S01]  /*136c0*/  S2R R3, SR_CgaCtaId ;  /* 0x0000000000037919 */ /* 0x000e220000008800 */
[----:B------:R-:W-:Y:S02]  /*136d0*/  MOV R0, 0x400 ;  /* 0x0000040000007802 */ /* 0x000fe40000000f00 */
[----:B------:R-:W-:Y:S02]  /*136e0*/  SHF.L.U32 R2, R11, 0x1f, RZ ;  /* 0x0000001f0b027819 */ /* 0x000fe400000006ff */
[----:B0-----:R-:W-:-:S05]  /*136f0*/  LEA R3, R3, R0, 0x18 ;  /* 0x0000000003037211 */ /* 0x001fca00078ec0ff */
[----:B------:R-:W-:-:S04]  /*13700*/  VIADD R3, R3, 0x80 ;  /* 0x0000008003037836 */ /* 0x000fc80000000000 */
[C---:B------:R-:W-:Y:S02]  /*13710*/  IMAD R5, R10.reuse, 0x8, R3 ;  /* 0x000000080a057824 */ /* 0x040fe400078e0203 */
[----:B------:R-:W-:Y:S02]  /*13720*/  VIADD R10, R10, 0x1 ;  /* 0x000000010a0a7836 */ /* 0x000fe40000000000 */
[----:B------:R-:W0:Y:S03]  /*13730*/  SYNCS.PHASECHK.TRANS64.TRYWAIT P0, [R5+URZ], R2 ;  /* 0x00000002050075a7 */ /* 0x000e26000800017f */
[----:B------:R-:W-:-:S04]  /*13740*/  ISETP.NE.AND P1, PT, R10, 0x10, PT ;  /* 0x000000100a00780c */ /* 0x000fc80003f25270 */
[----:B------:R-:W-:Y:S02]  /*13750*/  SEL R0, RZ, 0x1, P1 ;  /* 0x00000001ff007807 */ /* 0x000fe40000800000 */
[----:B------:R-:W-:Y:S02]  /*13760*/  SEL R10, R10, RZ, P1 ;  /* 0x000000ff0a0a7207 */ /* 0x000fe40000800000 */
[----:B------:R-:W-:-:S03]  /*13770*/  LOP3.LUT R11, R11, R0, RZ, 0x3c, !PT ;  /* 0x000000000b0b7212 */ /* 0x000fc600078e3cff */
[----:B------:R-:W-:Y:S01]  /*13780*/  IMAD R7, R10, 0x8, R3 ;  /* 0x000000080a077824 */ /* 0x000fe200078e0203 */
[----:B------:R-:W-:Y:S01]  /*13790*/  SHF.L.U32 R4, R11, 0x1f, RZ ;  /* 0x0000001f0b047819 */ /* 0x000fe200000006ff */
[----:B0-----:R-:W-:Y:S06]  /*137a0*/  @!P0 BRA `(.L_x_541) ;  /* 0x0000000800908947 */ /* 0x001fec0003800000 */
.L_x_564:
[----:B------:R-:W1:Y:S01]  /*137b0*/  SYNCS.PHASECHK.TRANS64.TRYWAIT P0, [R7+URZ], R4 ;  /* 0x00000004070075a7 */ /* 0x000e62000800017f */
[----:B------:R-:W-:-:S05]  /*137c0*/  VIADD R0, R10, 0x1 ;  /* 0x000000010a007836 */ /* 0x000fca0000000000 */
[----:B------:R-:W-:-:S04]  /*137d0*/  ISETP.NE.AND P1, PT, R0, 0x10, PT ;  /* 0x000000100000780c */ /* 0x000fc80003f25270 */
[----:B0-----:R-:W-:Y:S02]  /*137e0*/  SEL R2, RZ, 0x1, P1 ;  /* 0x00000001ff027807 */ /* 0x001fe40000800000 */
[----:B------:R-:W-:Y:S02]  /*137f0*/  SEL R0, R0, RZ, P1 ;  /* 0x000000ff00007207 */ /* 0x000fe40000800000 */
[----:B------:R-:W-:-:S03]  /*13800*/  LOP3.LUT R11, R11, R2, RZ, 0x3c, !PT ;  /* 0x000000020b0b7212 */ /* 0x000fc600078e3cff */
[----:B------:R-:W-:Y:S01]  /*13810*/  IMAD R6, R0, 0x8, R3 ;  /* 0x0000000800067824 */ /* 0x000fe200078e0203 */
[----:B------:R-:W-:Y:S01]  /*13820*/  SHF.L.U32 R5, R11, 0x1f, RZ ;  /* 0x0000001f0b057819 */ /* 0x000fe200000006ff */
[----:B-1----:R-:W-:Y:S06]  /*13830*/  @!P0 BRA `(.L_x_542) ;  /* 0x0000000800808947 */ /* 0x002fec0003800000 */
.L_x_565:
[----:B------:R-:W1:Y:S01]  /*13840*/  SYNCS.PHASECHK.TRANS64.TRYWAIT P0, [R6+URZ], R5 ;  /* 0x00000005060075a7 */ /* 0x000e62000800017f */
[----:B------:R-:W-:-:S05]  /*13850*/  VIADD R0, R0, 0x1 ;  /* 0x0000000100007836 */ /* 0x000fca0000000000 */
[----:B------:R-:W-:-:S04]  /*13860*/  ISETP.NE.AND P1, PT, R0, 0x10, PT ;  /* 0x000000100000780c */ /* 0x000fc80003f25270 */
[----:B------:R-:W-:Y:S02]  /*13870*/  SEL R2, RZ, 0x1, P1 ;  /* 0x00000001ff027807 */ /* 0x000fe40000800000 */
[----:B------:R-:W-:Y:S02]  /*13880*/  SEL R0, R0, RZ, P1 ;  /* 0x000000ff00007207 */ /* 0x000fe40000800000 */
[----:B------:R-:W-:-:S03]  /*13890*/  LOP3.LUT R11, R11, R2, RZ, 0x3c, !PT ;  /* 0x000000020b0b7212 */ /* 0x000fc600078e3cff */
[----:B0-----:R-:W-:Y:S01]  /*138a0*/  IMAD R7, R0, 0x8, R3 ;  /* 0x0000000800077824 */ /* 0x001fe200078e0203 */
[----:B------:R-:W-:Y:S01]  /*138b0*/  SHF.L.U32 R4, R11, 0x1f, RZ ;  /* 0x0000001f0b047819 */ /* 0x000fe200000006ff */
[----:B-1----:R-:W-:Y:S06]  /*138c0*/  @!P0 BRA `(.L_x_543) ;  /* 0x0000000800708947 */ /* 0x002fec0003800000 */
.L_x_566:
        /* <DEDUP_REMOVED lines=9> */
.L_x_567:
        /* <DEDUP_REMOVED lines=9> */
.L_x_568:
        /* <DEDUP_REMOVED lines=9> */
.L_x_569:
        /* <DEDUP_REMOVED lines=9> */
.L_x_570:
        /* <DEDUP_REMOVED lines=9> */
.L_x_571:
        /* <DEDUP_REMOVED lines=9> */
.L_x_572:
        /* <DEDUP_REMOVED lines=9> */
.L_x_573:
        /* <DEDUP_REMOVED lines=9> */
.L_x_574:
        /* <DEDUP_REMOVED lines=9> */
.L_x_575:
        /* <DEDUP_REMOVED lines=9> */
.L_x_576:
        /* <DEDUP_REMOVED lines=9> */
.L_x_577:
[----:B------:R-:W1:Y:S01]  /*13f00*/  SYNCS.PHASECHK.TRANS64.TRYWAIT P0, [R6+URZ], R5 ;  /* 0x00000005060075a7 */ /* 0x000e62000800017f */
[----:B------:R-:W-:-:S05]  /*13f10*/  VIADD R0, R0, 0x1 ;  /* 0x0000000100007836 */ /* 0x000fca0000000000 */
[----:B------:R-:W-:-:S04]  /*13f20*/  ISETP.NE.AND P1, PT, R0, 0x10, PT ;  /* 0x000000100000780c */ /* 0x000fc80003f25270 */
[----:B------:R-:W-:Y:S02]  /*13f30*/  SEL R2, RZ, 0x1, P1 ;  /* 0x00000001ff027807 */ /* 0x000fe40000800000 */
[----:B------:R-:W-:Y:S02]  /*13f40*/  SEL R0, R0, RZ, P1 ;  /* 0x000000ff00007207 */ /* 0x000fe40000800000 */
[----:B------:R-:W-:Y:S01]  /*13f50*/  LOP3.LUT R2, R11, R2, RZ, 0x3c, !PT ;  /* 0x000000020b027212 */ /* 0x000fe200078e3cff */
[----:B-1----:R-:W-:Y:S06]  /*13f60*/  @!P0 BRA `(.L_x_555) ;  /* 0x0000000400b88947 */ /* 0x002fec0003800000 */
.L_x_578:
[----:B------:R-:W-:Y:S01]  /*13f70*/  IMAD R3, R0, 0x8, R3 ;  /* 0x0000000800037824 */ /* 0x000fe200078e0203 */
[----:B------:R-:W-:-:S07]  /*13f80*/  SHF.L.U32 R0, R2, 0x1f, RZ ;  /* 0x0000001f02007819 */ /* 0x000fce00000006ff */
.L_x_556:
[----:B--2---:R2:W3:Y:S02]  /*13f90*/  SYNCS.PHASECHK.TRANS64.TRYWAIT P0, [R3+URZ], R0 ;  /* 0x00000000030075a7 */ /* 0x0044e4000800017f */
[----:B---3--:R-:W-:Y:S05]  /*13fa0*/  @!P0 NANOSLEEP.SYNCS 0x989680 ;  /* 0x009896800000895d */ /* 0x008fea0003900000 */
[----:B------:R-:W3:Y:S02]  /*13fb0*/  @!P0 SYNCS.PHASECHK.TRANS64 P0, [R3+URZ], R0 ;  /* 0x00000000030085a7 */ /* 0x000ee4000800007f */
[----:B---3--:R-:W-:Y:S05]  /*13fc0*/  @!P0 BRA `(.L_x_556) ;  /* 0xfffffffc00f08947 */ /* 0x008fea000383ffff */
.L_x_539:
[----:B------:R-:W-:Y:S05]  /*13fd0*/  BSYNC B0 ;  /* 0x0000000000007941 */ /* 0x000fea0003800000 */
.L_x_538:
[----:B------:R-:W-:Y:S05]  /*13fe0*/  EXIT ;  /* 0x000000000000794d */ /* 0x000fea0003800000 */
.L_x_22:
[----:B--2---:R2:W3:Y:S02]  /*13ff0*/  SYNCS.PHASECHK.TRANS64.TRYWAIT P1, [R3+URZ], R0 ;  /* 0x00000000030075a7 */ /* 0x0044e4000802017f */
[----:B---3--:R-:W-:Y:S05]  /*14000*/  @!P1 NANOSLEEP.SYNCS 0x989680 ;  /* 0x009896800000995d */ /* 0x008fea0003900000 */
[----:B------:R-:W3:Y:S02]  /*14010*/  @!P1 SYNCS.PHASECHK.TRANS64 P1, [R3+URZ], R0 ;  /* 0x00000000030095a7 */ /* 0x000ee4000802007f */
[----:B---3--:R-:W-:Y:S05]  /*14020*/  @!P1 BRA `(.L_x_22) ;  /* 0xfffffffc00f09947 */ /* 0x008fea000383ffff */
[----:B------:R-:W-:Y:S05]  /*14030*/  BRA `(.L_x_21) ;  /* 0xfffffed800047947 */ /* 0x000fea000383ffff */
.L_x_27:
[----:B--2---:R-:W-:-:S04]  /*14040*/  IMAD.U32 R6, RZ, RZ, UR4 ;  /* 0x00000004ff067e24 */ /* 0x004fc8000f8e00ff */
[----:B------:R2:W3:Y:S03]  /*14050*/  SYNCS.PHASECHK.TRANS64.TRYWAIT P1, [R6+URZ], R4 ;  /* 0x00000004060075a7 */ /* 0x0004e6000802017f */
[----:B---3--:R-:W-:Y:S05]  /*14060*/  @!P1 NANOSLEEP.SYNCS 0x989680 ;  /* 0x009896800000995d */ /* 0x008fea0003900000 */
[----:B------:R-:W3:Y:S02]  /*14070*/  @!P1 SYNCS.PHASECHK.TRANS64 P1, [R6+URZ], R4 ;  /* 0x00000004060095a7 */ /* 0x000ee4000802007f */
[----:B---3--:R-:W-:Y:S05]  /*14080*/  @!P1 BRA `(.L_x_27) ;  /* 0xfffffffc00ec9947 */ /* 0x008fea000383ffff */
[----:B------:R-:W-:Y:S05]  /*14090*/  BRA `(.L_x_26) ;  /* 0xfffffee400e87947 */ /* 0x000fea000383ffff */
.L_x_526:
[----:B------:R-:W-:Y:S01]  /*140a0*/  BSSY B1, `(.L_x_557) ;  /* 0x0000006000017945 */ /* 0x000fe20003800000 */
[----:B------:R-:W-:-:S07]  /*140b0*/  IMAD.MOV.U32 R15, RZ, RZ, -0x1 ;  /* 0xffffffffff0f7424 */ /* 0x000fce00078e00ff */
[----:B------:R-:W-:Y:S05]  /*140c0*/  WARPSYNC.COLLECTIVE R15, `(.L_x_558) ;  /* 0x000000000f0c7348 */ /* 0x000fea0003c00000 */
[----:B------:R-:W-:Y:S02]  /*140d0*/  ELECT P6, UR62, PT ;  /* 0x00000000003e782f */ /* 0x000fe400038c0000 */
[----:B------:R-:W-:Y:S01]  /*140e0*/  MOV R14, UR62 ;  /* 0x0000003e000e7c02 */ /* 0x000fe20008000f00 */
[----:B------:R-:W-:Y:S10]  /*140f0*/  ENDCOLLECTIVE ;  /* 0x000000000000791b */ /* 0x000ff40003800000 */
.L_x_558:
[----:B------:R-:W-:Y:S05]  /*14100*/  BSYNC B1 ;  /* 0x0000000000017941 */ /* 0x000fea0003800000 */
.L_x_557:
[----:B------:R-:W-:Y:S05]  /*14110*/  BRA `(.L_x_559) ;  /* 0xffffffe800647947 */ /* 0x000fea000383ffff */
.L_x_529:
[----:B0-----:R0:W2:Y:S02]  /*14120*/  SYNCS.PHASECHK.TRANS64.TRYWAIT P0, [R15+URZ+0x80], R4 ;  /* 0x000080040f0075a7 */ /* 0x0010a4000800017f */
[----:B--2---:R-:W-:Y:S05]  /*14130*/  @!P0 NANOSLEEP.SYNCS 0x989680 ;  /* 0x009896800000895d */ /* 0x004fea0003900000 */
[----:B------:R-:W2:Y:S02]  /*14140*/  @!P0 SYNCS.PHASECHK.TRANS64 P0, [R15+URZ+0x80], R4 ;  /* 0x000080040f0085a7 */ /* 0x000ea4000800007f */
[----:B--2---:R-:W-:Y:S05]  /*14150*/  @!P0 BRA `(.L_x_529) ;  /* 0xfffffffc00f08947 */ /* 0x004fea000383ffff */
[----:B------:R-:W-:Y:S05]  /*14160*/  BRA `(.L_x_560) ;  /* 0xffffffe800a47947 */ /* 0x000fea000383ffff */
.L_x_537:
[----:B------:R-:W-:Y:S01]  /*14170*/  BSSY B0, `(.L_x_561) ;  /* 0x0000006000007945 */ /* 0x000fe20003800000 */
[----:B------:R-:W-:-:S07]  /*14180*/  IMAD.MOV.U32 R15, RZ, RZ, -0x1 ;  /* 0xffffffffff0f7424 */ /* 0x000fce00078e00ff */
[----:B------:R-:W-:Y:S05]  /*14190*/  WARPSYNC.COLLECTIVE R15, `(.L_x_562) ;  /* 0x000000000f0c7348 */ /* 0x000fea0003c00000 */
[----:B------:R-:W-:Y:S02]  /*141a0*/  ELECT P6, UR62, PT ;  /* 0x00000000003e782f */ /* 0x000fe400038c0000 */
[----:B------:R-:W-:Y:S01]  /*141b0*/  MOV R14, UR62 ;  /* 0x0000003e000e7c02 */ /* 0x000fe20008000f00 */
[----:B------:R-:W-:Y:S10]  /*141c0*/  ENDCOLLECTIVE ;  /* 0x000000000000791b */ /* 0x000ff40003800000 */
.L_x_562:
[----:B------:R-:W-:Y:S05]  /*141d0*/  BSYNC B0 ;  /* 0x0000000000007941 */ /* 0x000fea0003800000 */
.L_x_561:
[----:B------:R-:W-:Y:S05]  /*141e0*/  BRA `(.L_x_563) ;  /* 0xfffffff400187947 */ /* 0x000fea000383ffff */
.L_x_541:
[----:B0-----:R0:W1:Y:S02]  /*141f0*/  SYNCS.PHASECHK.TRANS64.TRYWAIT P0, [R5+URZ], R2 ;  /* 0x00000002050075a7 */ /* 0x001064000800017f */
[----:B-1----:R-:W-:Y:S05]  /*14200*/  @!P0 NANOSLEEP.SYNCS 0x989680 ;  /* 0x009896800000895d */ /* 0x002fea0003900000 */
[----:B------:R-:W1:Y:S02]  /*14210*/  @!P0 SYNCS.PHASECHK.TRANS64 P0, [R5+URZ], R2 ;  /* 0x00000002050085a7 */ /* 0x000e64000800007f */
[----:B-1----:R-:W-:Y:S05]  /*14220*/  @!P0 BRA `(.L_x_541) ;  /* 0xfffffffc00f08947 */ /* 0x002fea000383ffff */
[----:B------:R-:W-:Y:S05]  /*14230*/  BRA `(.L_x_564) ;  /* 0xfffffff4005c7947 */ /* 0x000fea000383ffff */
.L_x_542:
[----:B0-----:R0:W1:Y:S02]  /*14240*/  SYNCS.PHASECHK.TRANS64.TRYWAIT P0, [R7+URZ], R4 ;  /* 0x00000004070075a7 */ /* 0x001064000800017f */
[----:B-1----:R-:W-:Y:S05]  /*14250*/  @!P0 NANOSLEEP.SYNCS 0x989680 ;  /* 0x009896800000895d */ /* 0x002fea0003900000 */
[----:B------:R-:W1:Y:S02]  /*14260*/  @!P0 SYNCS.PHASECHK.TRANS64 P0, [R7+URZ], R4 ;  /* 0x00000004070085a7 */ /* 0x000e64000800007f */
[----:B-1----:R-:W-:Y:S05]  /*14270*/  @!P0 BRA `(.L_x_542) ;  /* 0xfffffffc00f08947 */ /* 0x002fea000383ffff */
[----:B------:R-:W-:Y:S05]  /*14280*/  BRA `(.L_x_565) ;  /* 0xfffffff4006c7947 */ /* 0x000fea000383ffff */
.L_x_543:
[----:B0-----:R0:W1:Y:S02]  /*14290*/  SYNCS.PHASECHK.TRANS64.TRYWAIT P0, [R6+URZ], R5 ;  /* 0x00000005060075a7 */ /* 0x001064000800017f */
[----:B-1----:R-:W-:Y:S05]  /*142a0*/  @!P0 NANOSLEEP.SYNCS 0x989680 ;  /* 0x009896800000895d */ /* 0x002fea0003900000 */
[----:B------:R-:W1:Y:S02]  /*142b0*/  @!P0 SYNCS.PHASECHK.TRANS64 P0, [R6+URZ], R5 ;  /* 0x00000005060085a7 */ /* 0x000e64000800007f */
[----:B-1----:R-:W-:Y:S05]  /*142c0*/  @!P0 BRA `(.L_x_543) ;  /* 0xfffffffc00f08947 */ /* 0x002fea000383ffff */
[----:B------:R-:W-:Y:S05]  /*142d0*/  BRA `(.L_x_566) ;  /* 0xfffffff4007c7947 */ /* 0x000fea000383ffff */
.L_x_544:
[----:B0-----:R0:W1:Y:S02]  /*142e0*/  SYNCS.PHASECHK.TRANS64.TRYWAIT P0, [R7+URZ], R4 ;  /* 0x00000004070075a7 */ /* 0x001064000800017f */
[----:B-1----:R-:W-:Y:S05]  /*142f0*/  @!P0 NANOSLEEP.SYNCS 0x989680 ;  /* 0x009896800000895d */ /* 0x002fea0003900000 */
[----:B------:R-:W1:Y:S02]  /*14300*/  @!P0 SYNCS.PHASECHK.TRANS64 P0, [R7+URZ], R4 ;  /* 0x00000004070085a7 */ /* 0x000e64000800007f */
[----:B-1----:R-:W-:Y:S05]  /*14310*/  @!P0 BRA `(.L_x_544) ;  /* 0xfffffffc00f08947 */ /* 0x002fea000383ffff */
[----:B------:R-:W-:Y:S05]  /*14320*/  BRA `(.L_x_567) ;  /* 0xfffffff4008c7947 */ /* 0x000fea000383ffff */
.L_x_545:
[----:B0-----:R0:W1:Y:S02]  /*14330*/  SYNCS.PHASECHK.TRANS64.TRYWAIT P0, [R6+URZ], R5 ;  /* 0x00000005060075a7 */ /* 0x001064000800017f */
[----:B-1----:R-:W-:Y:S05]  /*14340*/  @!P0 NANOSLEEP.SYNCS 0x989680 ;  /* 0x009896800000895d */ /* 0x002fea0003900000 */
[----:B------:R-:W1:Y:S02]  /*14350*/  @!P0 SYNCS.PHASECHK.TRANS64 P0, [R6+URZ], R5 ;  /* 0x00000005060085a7 */ /* 0x000e64000800007f */
[----:B-1----:R-:W-:Y:S05]  /*14360*/  @!P0 BRA `(.L_x_545) ;  /* 0xfffffffc00f08947 */ /* 0x002fea000383ffff */
[----:B------:R-:W-:Y:S05]  /*14370*/  BRA `(.L_x_568) ;  /* 0xfffffff4009c7947 */ /* 0x000fea000383ffff */
.L_x_546:
[----:B0-----:R0:W1:Y:S02]  /*14380*/  SYNCS.PHASECHK.TRANS64.TRYWAIT P0, [R7+URZ], R4 ;  /* 0x00000004070075a7 */ /* 0x001064000800017f */
[----:B-1----:R-:W-:Y:S05]  /*14390*/  @!P0 NANOSLEEP.SYNCS 0x989680 ;  /* 0x009896800000895d */ /* 0x002fea0003900000 */
[----:B------:R-:W1:Y:S02]  /*143a0*/  @!P0 SYNCS.PHASECHK.TRANS64 P0, [R7+URZ], R4 ;  /* 0x00000004070085a7 */ /* 0x000e64000800007f */
[----:B-1----:R-:W-:Y:S05]  /*143b0*/  @!P0 BRA `(.L_x_546) ;  /* 0xfffffffc00f08947 */ /* 0x002fea000383ffff */
[----:B------:R-:W-:Y:S05]  /*143c0*/  BRA `(.L_x_569) ;  /* 0xfffffff400ac7947 */ /* 0x000fea000383ffff */
.L_x_547:
[----:B0-----:R0:W1:Y:S02]  /*143d0*/  SYNCS.PHASECHK.TRANS64.TRYWAIT P0, [R6+URZ], R5 ;  /* 0x00000005060075a7 */ /* 0x001064000800017f */
[----:B-1----:R-:W-:Y:S05]  /*143e0*/  @!P0 NANOSLEEP.SYNCS 0x989680 ;  /* 0x009896800000895d */ /* 0x002fea0003900000 */
[----:B------:R-:W1:Y:S02]  /*143f0*/  @!P0 SYNCS.PHASECHK.TRANS64 P0, [R6+URZ], R5 ;  /* 0x00000005060085a7 */ /* 0x000e64000800007f */
[----:B-1----:R-:W-:Y:S05]  /*14400*/  @!P0 BRA `(.L_x_547) ;  /* 0xfffffffc00f08947 */ /* 0x002fea000383ffff */
[----:B------:R-:W-:Y:S05]  /*14410*/  BRA `(.L_x_570) ;  /* 0xfffffff400bc7947 */ /* 0x000fea000383ffff */
.L_x_548:
[----:B0-----:R0:W1:Y:S02]  /*14420*/  SYNCS.PHASECHK.TRANS64.TRYWAIT P0, [R7+URZ], R4 ;  /* 0x00000004070075a7 */ /* 0x001064000800017f */
[----:B-1----:R-:W-:Y:S05]  /*14430*/  @!P0 NANOSLEEP.SYNCS 0x989680 ;  /* 0x009896800000895d */ /* 0x002fea0003900000 */
[----:B------:R-:W1:Y:S02]  /*14440*/  @!P0 SYNCS.PHASECHK.TRANS64 P0, [R7+URZ], R4 ;  /* 0x00000004070085a7 */ /* 0x000e64000800007f */
[----:B-1----:R-:W-:Y:S05]  /*14450*/  @!P0 BRA `(.L_x_548) ;  /* 0xfffffffc00f08947 */ /* 0x002fea000383ffff */
[----:B------:R-:W-:Y:S05]  /*14460*/  BRA `(.L_x_571) ;  /* 0xfffffff400cc7947 */ /* 0x000fea000383ffff */
.L_x_549:
[----:B0-----:R0:W1:Y:S02]  /*14470*/  SYNCS.PHASECHK.TRANS64.TRYWAIT P0, [R6+URZ], R5 ;  /* 0x00000005060075a7 */ /* 0x001064000800017f */
[----:B-1----:R-:W-:Y:S05]  /*14480*/  @!P0 NANOSLEEP.SYNCS 0x989680 ;  /* 0x009896800000895d */ /* 0x002fea0003900000 */
[----:B------:R-:W1:Y:S02]  /*14490*/  @!P0 SYNCS.PHASECHK.TRANS64 P0, [R6+URZ], R5 ;  /* 0x00000005060085a7 */ /* 0x000e64000800007f */
[----:B-1----:R-:W-:Y:S05]  /*144a0*/  @!P0 BRA `(.L_x_549) ;  /* 0xfffffffc00f08947 */ /* 0x002fea000383ffff */
[----:B------:R-:W-:Y:S05]  /*144b0*/  BRA `(.L_x_572) ;  /* 0xfffffff400dc7947 */ /* 0x000fea000383ffff */
.L_x_550:
[----:B0-----:R0:W1:Y:S02]  /*144c0*/  SYNCS.PHASECHK.TRANS64.TRYWAIT P0, [R7+URZ], R4 ;  /* 0x00000004070075a7 */ /* 0x001064000800017f */
[----:B-1----:R-:W-:Y:S05]  /*144d0*/  @!P0 NANOSLEEP.SYNCS 0x989680 ;  /* 0x009896800000895d */ /* 0x002fea0003900000 */
[----:B------:R-:W1:Y:S02]  /*144e0*/  @!P0 SYNCS.PHASECHK.TRANS64 P0, [R7+URZ], R4 ;  /* 0x00000004070085a7 */ /* 0x000e64000800007f */
[----:B-1----:R-:W-:Y:S05]  /*144f0*/  @!P0 BRA `(.L_x_550) ;  /* 0xfffffffc00f08947 */ /* 0x002fea000383ffff */
[----:B------:R-:W-:Y:S05]  /*14500*/  BRA `(.L_x_573) ;  /* 0xfffffff400ec7947 */ /* 0x000fea000383ffff */
.L_x_551:
[----:B0-----:R0:W1:Y:S02]  /*14510*/  SYNCS.PHASECHK.TRANS64.TRYWAIT P0, [R6+URZ], R5 ;  /* 0x00000005060075a7 */ /* 0x001064000800017f */
[----:B-1----:R-:W-:Y:S05]  /*14520*/  @!P0 NANOSLEEP.SYNCS 0x989680 ;  /* 0x009896800000895d */ /* 0x002fea0003900000 */
[----:B------:R-:W1:Y:S02]  /*14530*/  @!P0 SYNCS.PHASECHK.TRANS64 P0, [R6+URZ], R5 ;  /* 0x00000005060085a7 */ /* 0x000e64000800007f */
[----:B-1----:R-:W-:Y:S05]  /*14540*/  @!P0 BRA `(.L_x_551) ;  /* 0xfffffffc00f08947 */ /* 0x002fea000383ffff */
[----:B------:R-:W-:Y:S05]  /*14550*/  BRA `(.L_x_574) ;  /* 0xfffffff400fc7947 */ /* 0x000fea000383ffff */
.L_x_552:
[----:B0-----:R0:W1:Y:S02]  /*14560*/  SYNCS.PHASECHK.TRANS64.TRYWAIT P0, [R7+URZ], R4 ;  /* 0x00000004070075a7 */ /* 0x001064000800017f */
[----:B-1----:R-:W-:Y:S05]  /*14570*/  @!P0 NANOSLEEP.SYNCS 0x989680 ;  /* 0x009896800000895d */ /* 0x002fea0003900000 */
[----:B------:R-:W1:Y:S02]  /*14580*/  @!P0 SYNCS.PHASECHK.TRANS64 P0, [R7+URZ], R4 ;  /* 0x00000004070085a7 */ /* 0x000e64000800007f */
[----:B-1----:R-:W-:Y:S05]  /*14590*/  @!P0 BRA `(.L_x_552) ;  /* 0xfffffffc00f08947 */ /* 0x002fea000383ffff */
[----:B------:R-:W-:Y:S05]  /*145a0*/  BRA `(.L_x_575) ;  /* 0xfffffff8000c7947 */ /* 0x000fea000383ffff */
.L_x_553:
[----:B0-----:R0:W1:Y:S02]  /*145b0*/  SYNCS.PHASECHK.TRANS64.TRYWAIT P0, [R6+URZ], R5 ;  /* 0x00000005060075a7 */ /* 0x001064000800017f */
[----:B-1----:R-:W-:Y:S05]  /*145c0*/  @!P0 NANOSLEEP.SYNCS 0x989680 ;  /* 0x009896800000895d */ /* 0x002fea0003900000 */
[----:B------:R-:W1:Y:S02]  /*145d0*/  @!P0 SYNCS.PHASECHK.TRANS64 P0, [R6+URZ], R5 ;  /* 0x00000005060085a7 */ /* 0x000e64000800007f */
[----:B-1----:R-:W-:Y:S05]  /*145e0*/  @!P0 BRA `(.L_x_553) ;  /* 0xfffffffc00f08947 */ /* 0x002fea000383ffff */
[----:B------:R-:W-:Y:S05]  /*145f0*/  BRA `(.L_x_576) ;  /* 0xfffffff8001c7947 */ /* 0x000fea000383ffff */
.L_x_554:
[----:B0-----:R0:W1:Y:S02]  /*14600*/  SYNCS.PHASECHK.TRANS64.TRYWAIT P0, [R7+URZ], R4 ;  /* 0x00000004070075a7 */ /* 0x001064000800017f */
[----:B-1----:R-:W-:Y:S05]  /*14610*/  @!P0 NANOSLEEP.SYNCS 0x989680 ;  /* 0x009896800000895d */ /* 0x002fea0003900000 */
[----:B------:R-:W1:Y:S02]  /*14620*/  @!P0 SYNCS.PHASECHK.TRANS64 P0, [R7+URZ], R4 ;  /* 0x00000004070085a7 */ /* 0x000e64000800007f */
[----:B-1----:R-:W-:Y:S05]  /*14630*/  @!P0 BRA `(.L_x_554) ;  /* 0xfffffffc00f08947 */ /* 0x002fea000383ffff */
[----:B------:R-:W-:Y:S05]  /*14640*/  BRA `(.L_x_577) ;  /* 0xfffffff8002c7947 */ /* 0x000fea000383ffff */
.L_x_555:
[----:B-1----:R1:W2:Y:S02]  /*14650*/  SYNCS.PHASECHK.TRANS64.TRYWAIT P0, [R6+URZ], R5 ;  /* 0x00000005060075a7 */ /* 0x0022a4000800017f */
[----:B--2---:R-:W-:Y:S05]  /*14660*/  @!P0 NANOSLEEP.SYNCS 0x989680 ;  /* 0x009896800000895d */ /* 0x004fea0003900000 */
[----:B------:R-:W2:Y:S02]  /*14670*/  @!P0 SYNCS.PHASECHK.TRANS64 P0, [R6+URZ], R5 ;  /* 0x00000005060085a7 */ /* 0x000ea4000800007f */
[----:B--2---:R-:W-:Y:S05]  /*14680*/  @!P0 BRA `(.L_x_555) ;  /* 0xfffffffc00f08947 */ /* 0x004fea000383ffff */
[----:B------:R-:W-:Y:S05]  /*14690*/  BRA `(.L_x_578) ;  /* 0xfffffff800347947 */ /* 0x000fea000383ffff */
.L_x_579:
[----:B------:R-:W-:-:S00]  /*146a0*/  BRA `(.L_x_579) ;  /* 0xfffffffc00fc7947 */ /* 0x000fc0000383ffff */
[----:B------:R-:W-:-:S00]  /*146b0*/  NOP ;  /* 0x0000000000007918 */ /* 0x000fc00000000000 */
        /* <DEDUP_REMOVED lines=12> */
.L_x_580:


//--------------------- .nv.global.init           --------------------------
	.section	.nv.global.init,"aw",@progbits
.nv.global.init:
	.type		$str$22,@object
	.size		$str$22,($str$23 - $str$22)
$str$22:
        /*0000*/ 	.byte	0x6b, 0x5f, 0x74, 0x69, 0x6c, 0x65, 0x5f, 0x63, 0x6f, 0x75, 0x6e, 0x74, 0x20, 0x3e, 0x3d, 0x20
        /*0010*/ 	.byte	0x31, 0x00
	.type		$str$23,@object
	.size		$str$23,(__unnamed_1 - $str$23)
$str$23:
        /*0012*/ 	.byte	0x2f, 0x74, 0x6d, 0x70, 0x2f, 0x63, 0x75, 0x74, 0x6c, 0x61, 0x73, 0x73, 0x5f, 0x73, 0x77, 0x65
        /*0022*/ 	.byte	0x65, 0x70, 0x5f, 0x73, 0x72, 0x63, 0x2f, 0x69, 0x6e, 0x63, 0x6c, 0x75, 0x64, 0x65, 0x2f, 0x63
        /*0032*/ 	.byte	0x75, 0x74, 0x6c, 0x61, 0x73, 0x73, 0x2f, 0x67, 0x65, 0x6d, 0x6d, 0x2f, 0x63, 0x6f, 0x6c, 0x6c
        /*0042*/ 	.byte	0x65, 0x63, 0x74, 0x69, 0x76, 0x65, 0x2f, 0x73, 0x6d, 0x39, 0x30, 0x5f, 0x6d, 0x6d, 0x61, 0x5f
        /*0052*/ 	.byte	0x74, 0x6d, 0x61, 0x5f, 0x67, 0x6d, 0x6d, 0x61, 0x5f, 0x73, 0x73, 0x5f, 0x77, 0x61, 0x72, 0x70
        /*0062*/ 	.byte	0x73, 0x70, 0x65, 0x63, 0x69, 0x61, 0x6c, 0x69, 0x7a, 0x65, 0x64, 0x2e, 0x68, 0x70, 0x70, 0x00
	.type		__unnamed_1,@object
	.size		__unnamed_1,(.L_0 - __unnamed_1)
__unnamed_1:
        /* <DEDUP_REMOVED lines=173> */
        /*0b42*/ 	.byte	0x3a, 0x69, 0x64, 0x65, 0x6e, 0x74, 0x69, 0x74, 0x79, 0x5d, 0x00
.L_0:


//--------------------- .nv.shared._ZN7cutlass13device_kernelINS_4gemm6kernel13GemmUniversalIN4cute5tupleIJiiiiEEENS1_10collective13CollectiveMmaINS1_34MainloopSm90TmaGmmaWarpSpecializedILi16ENS5_IJNS4_1CILi2EEENSA_ILi1EEESC_EEENS1_35KernelTmaWarpSpecializedCooperativeEEENS5_IJNSA_ILi192EEENSA_ILi240EEENSA_ILi32EEEEEEaNS5_IJlSC_lEEEaSK_NS4_8TiledMMAINS4_8MMA_AtomIJNS4_4SM904GMMA26MMA_64x16x32_S32S8S8_SS_TNEEEENS4_6LayoutISD_NS5_IJSC_NSA_ILi0EEESS_EEEEENS5_IJNS4_10UnderscoreESV_SV_EEEEENS4_13SM90_TMA_LOADENS4_14ComposedLayoutINS4_7SwizzleILi1ELi4ELi3EEENS4_18smem_ptr_flag_bitsILi8EEENSR_INS5_IJNSA_ILi8EEESI_EEENS5_IJSI_SC_EEEEEEEvNS4_8identityENS4_23SM90_TMA_LOAD_MULTICASTES18_vS19_EENS_8epilogue10collective6detail29Sm90TmaWarpSpecializedAdapterINS1D_15DefaultEpilogueIaSK_SK_NS1C_6thread17LinearCombinationIaLi1EiiLNS1H_9ScaleType4KindE0ELNS_15FloatRoundStyleE2EaEENS1_15EpilogueDefaultEEEEEvvEEEEvNT_6ParamsE --------------------------
	.section	.nv.shared._ZN7cutlass13device_kernelINS_4gemm6kernel13GemmUniversalIN4cute5tupleIJiiiiEEENS1_10collective13CollectiveMmaINS1_34MainloopSm90TmaGmmaWarpSpecializedILi16ENS5_IJNS4_1CILi2EEENSA_ILi1EEESC_EEENS1_35KernelTmaWarpSpecializedCooperativeEEENS5_IJNSA_ILi192EEENSA_ILi240EEENSA_ILi32EEEEEEaNS5_IJlSC_lEEEaSK_NS4_8TiledMMAINS4_8MMA_AtomIJNS4_4SM904GMMA26MMA_64x16x32_S32S8S8_SS_TNEEEENS4_6LayoutISD_NS5_IJSC_NSA_ILi0EEESS_EEEEENS5_IJNS4_10UnderscoreESV_SV_EEEEENS4_13SM90_TMA_LOADENS4_14ComposedLayoutINS4_7SwizzleILi1ELi4ELi3EEENS4_18smem_ptr_flag_bitsILi8EEENSR_INS5_IJNSA_ILi8EEESI_EEENS5_IJSI_SC_EEEEEEEvNS4_8identityENS4_23SM90_TMA_LOAD_MULTICASTES18_vS19_EENS_8epilogue10collective6detail29Sm90TmaWarpSpecializedAdapterINS1D_15DefaultEpilogueIaSK_SK_NS1C_6thread17LinearCombinationIaLi1EiiLNS1H_9ScaleType4KindE0ELNS_15FloatRoundStyleE2EaEENS1_15EpilogueDefaultEEEEEvvEEEEvNT_6ParamsE,"aw",@nobits
	.sectionflags	@""
	.align	16
	.zero		1024


//--------------------- .nv.shared.reserved.0     --------------------------
	.section	.nv.shared.reserved.0,"aw",@nobits
	.weak		__nv_reservedSMEM_offset_0_alias
	.size		__nv_reservedSMEM_offset_0_alias, 0, 0
	.other		__nv_reservedSMEM_offset_0_alias,@"STO_CUDA_RESERVED_SHARED STV_DEFAULT"
__nv_reservedSMEM_offset_0_alias:
	.zero		0


//--------------------- .nv.global                --------------------------
	.section	.nv.global,"aw",@nobits
.nv.global:
	.type		_ZN39_INTERNAL_34fe29d5_4_k_cu_02eae814_85364cute1_E,@object
	.size		_ZN39_INTERNAL_34fe29d5_4_k_cu_02eae814_85364cute1_E,(_ZN39_INTERNAL_34fe29d5_4_k_cu_02eae814_85364cuda3std3__45__cpo6cbeginE - _ZN39_INTERNAL_34fe29d5_4_k_cu_02eae814_85364cute1_E)
_ZN39_INTERNAL_34fe29d5_4_k_cu_02eae814_85364cute1_E:
	.zero		1
	.type		_ZN39_INTERNAL_34fe29d5_4_k_cu_02eae814_85364cuda3std3__45__cpo6cbeginE,@object
	.size		_ZN39_INTERNAL_34fe29d5_4_k_cu_02eae814_85364cuda3std3__45__cpo6cbeginE,(_ZN39_INTERNAL_34fe29d5_4_k_cu_02eae814_85364cuda3std3__48in_placeE - _ZN39_INTERNAL_34fe29d5_4_k_cu_02eae814_85364cuda3std3__45__cpo6cbeginE)
_ZN39_INTERNAL_34fe29d5_4_k_cu_02eae814_85364cuda3std3__45__cpo6cbeginE:
	.zero		1
	.type		_ZN39_INTERNAL_34fe29d5_4_k_cu_02eae814_85364cuda3std3__48in_placeE,@object
	.size		_ZN39_INTERNAL_34fe29d5_4_k_cu_02eae814_85364cuda3std3__48in_placeE,(_ZN39_INTERNAL_34fe29d5_4_k_cu_02eae814_85364cuda3std6ranges3__45__cpo9iter_moveE - _ZN39_INTERNAL_34fe29d5_4_k_cu_02eae814_85364cuda3std3__48in_placeE)
_ZN39_INTERNAL_34fe29d5_4_k_cu_02eae814_85364cuda3std3__48in_placeE:
	.zero		1
	.type		_ZN39_INTERNAL_34fe29d5_4_k_cu_02eae814_85364cuda3std6ranges3__45__cpo9iter_moveE,@object
	.size		_ZN39_INTERNAL_34fe29d5_4_k_cu_02eae814_85364cuda3std6ranges3__45__cpo9iter_moveE,(_ZN39_INTERNAL_34fe29d5_4_k_cu_02eae814_85364cuda3std3__45__cpo5beginE - _ZN39_INTERNAL_34fe29d5_4_k_cu_02eae814_85364cuda3std6ranges3__45__cpo9iter_moveE)
_ZN39_INTERNAL_34fe29d5_4_k_cu_02eae814_85364cuda3std6ranges3__45__cpo9iter_moveE:
	.zero		1
	.type		_ZN39_INTERNAL_34fe29d5_4_k_cu_02eae814_85364cuda3std3__45__cpo5beginE,@object
	.size		_ZN39_INTERNAL_34fe29d5_4_k_cu_02eae814_85364cuda3std3__45__cpo5beginE,(_ZN39_INTERNAL_34fe29d5_4_k_cu_02eae814_85364cuda3std3__441_GLOBAL__N__34fe29d5_4_k_cu_02eae814_85366ignoreE - _ZN39_INTERNAL_34fe29d5_4_k_cu_02eae814_85364cuda3std3__45__cpo5beginE)
_ZN39_INTERNAL_34fe29d5_4_k_cu_02eae814_85364cuda3std3__45__cpo5beginE:
	.zero		1
	.type		_ZN39_INTERNAL_34fe29d5_4_k_cu_02eae814_85364cuda3std3__441_GLOBAL__N__34fe29d5_4_k_cu_02eae814_85366ignoreE,@object
	.size		_ZN39_INTERNAL_34fe29d5_4_k_cu_02eae814_85364cuda3std3__441_GLOBAL__N__34fe29d5_4_k_cu_02eae814_85366ignoreE,(_ZN39_INTERNAL_34fe29d5_4_k_cu_02eae814_85364cute7productE - _ZN39_INTERNAL_34fe29d5_4_k_cu_02eae814_85364cuda3std3__441_GLOBAL__N__34fe29d5_4_k_cu_02eae814_85366ignoreE)
_ZN39_INTERNAL_34fe29d5_4_k_cu_02eae814_85364cuda3std3__441_GLOBAL__N__34fe29d5_4_k_cu_02eae814_85366ignoreE:
	.zero		1
	.type		_ZN39_INTERNAL_34fe29d5_4_k_cu_02eae814_85364cute7productE,@object
	.size		_ZN39_INTERNAL_34fe29d5_4_k_cu_02eae814_85364cute7productE,(_ZN39_INTERNAL_34fe29d5_4_k_cu_02eae814_85364cuda3std3__45__cpo3endE - _ZN39_INTERNAL_34fe29d5_4_k_cu_02eae814_85364cute7productE)
_ZN39_INTERNAL_34fe29d5_4_k_cu_02eae814_85364cute7productE:
	.zero		1
	.type		_ZN39_INTERNAL_34fe29d5_4_k_cu_02eae814_85364cuda3std3__45__cpo3endE,@object
	.size		_ZN39_INTERNAL_34fe29d5_4_k_cu_02eae814_85364cuda3std3__45__cpo3endE,(_ZN39_INTERNAL_34fe29d5_4_k_cu_02eae814_85364cuda3std3__419piecewise_constructE - _ZN39_INTERNAL_34fe29d5_4_k_cu_02eae814_85364cuda3std3__45__cpo3endE)
_ZN39_INTERNAL_34fe29d5_4_k_cu_02eae814_85364cuda3std3__45__cpo3endE:
	.zero		1
	.type		_ZN39_INTERNAL_34fe29d5_4_k_cu_02eae814_85364cuda3std3__419piecewise_constructE,@object
	.size		_ZN39_INTERNAL_34fe29d5_4_k_cu_02eae814_85364cuda3std3__419piecewise_constructE,(_ZN39_INTERNAL_34fe29d5_4_k_cu_02eae814_85364cuda3std3__45__cpo4cendE - _ZN39_INTERNAL_34fe29d5_4_k_cu_02eae814_85364cuda3std3__419piecewise_constructE)
_ZN39_INTERNAL_34fe29d5_4_k_cu_02eae814_85364cuda3std3__419piecewise_constructE:
	.zero		1
	.type		_ZN39_INTERNAL_34fe29d5_4_k_cu_02eae814_85364cuda3std3__45__cpo4cendE,@object
	.size		_ZN39_INTERNAL_34fe29d5_4_k_cu_02eae814_85364cuda3std3__45__cpo4cendE,(_ZN39_INTERNAL_34fe29d5_4_k_cu_02eae814_85364cuda3std6ranges3__45__cpo4swapE - _ZN39_INTERNAL_34fe29d5_4_k_cu_02eae814_85364cuda3std3__45__cpo4cendE)
_ZN39_INTERNAL_34fe29d5_4_k_cu_02eae814_85364cuda3std3__45__cpo4cendE:
	.zero		1
	.type		_ZN39_INTERNAL_34fe29d5_4_k_cu_02eae814_85364cuda3std6ranges3__45__cpo4swapE,@object
	.size		_ZN39_INTERNAL_34fe29d5_4_k_cu_02eae814_85364cuda3std6ranges3__45__cpo4swapE,(.L_8 - _ZN39_INTERNAL_34fe29d5_4_k_cu_02eae814_85364cuda3std6ranges3__45__cpo4swapE)
_ZN39_INTERNAL_34fe29d5_4_k_cu_02eae814_85364cuda3std6ranges3__45__cpo4swapE:
	.zero		1
.L_8:


//--------------------- .nv.constant0._ZN7cutlass13device_kernelINS_4gemm6kernel13GemmUniversalIN4cute5tupleIJiiiiEEENS1_10collective13CollectiveMmaINS1_34MainloopSm90TmaGmmaWarpSpecializedILi16ENS5_IJNS4_1CILi2EEENSA_ILi1EEESC_EEENS1_35KernelTmaWarpSpecializedCooperativeEEENS5_IJNSA_ILi192EEENSA_ILi240EEENSA_ILi32EEEEEEaNS5_IJlSC_lEEEaSK_NS4_8TiledMMAINS4_8MMA_AtomIJNS4_4SM904GMMA26MMA_64x16x32_S32S8S8_SS_TNEEEENS4_6LayoutISD_NS5_IJSC_NSA_ILi0EEESS_EEEEENS5_IJNS4_10UnderscoreESV_SV_EEEEENS4_13SM90_TMA_LOADENS4_14ComposedLayoutINS4_7SwizzleILi1ELi4ELi3EEENS4_18smem_ptr_flag_bitsILi8EEENSR_INS5_IJNSA_ILi8EEESI_EEENS5_IJSI_SC_EEEEEEEvNS4_8identityENS4_23SM90_TMA_LOAD_MULTICASTES18_vS19_EENS_8epilogue10collective6detail29Sm90TmaWarpSpecializedAdapterINS1D_15DefaultEpilogueIaSK_SK_NS1C_6thread17LinearCombinationIaLi1EiiLNS1H_9ScaleType4KindE0ELNS_15FloatRoundStyleE2EaEENS1_15EpilogueDefaultEEEEEvvEEEEvNT_6ParamsE --------------------------
	.section	.nv.constant0._ZN7cutlass13device_kernelINS_4gemm6kernel13GemmUniversalIN4cute5tupleIJiiiiEEENS1_10collective13CollectiveMmaINS1_34MainloopSm90TmaGmmaWarpSpecializedILi16ENS5_IJNS4_1CILi2EEENSA_ILi1EEESC_EEENS1_35KernelTmaWarpSpecializedCooperativeEEENS5_IJNSA_ILi192EEENSA_ILi240EEENSA_ILi32EEEEEEaNS5_IJlSC_lEEEaSK_NS4_8TiledMMAINS4_8MMA_AtomIJNS4_4SM904GMMA26MMA_64x16x32_S32S8S8_SS_TNEEEENS4_6LayoutISD_NS5_IJSC_NSA_ILi0EEESS_EEEEENS5_IJNS4_10UnderscoreESV_SV_EEEEENS4_13SM90_TMA_LOADENS4_14ComposedLayoutINS4_7SwizzleILi1ELi4ELi3EEENS4_18smem_ptr_flag_bitsILi8EEENSR_INS5_IJNSA_ILi8EEESI_EEENS5_IJSI_SC_EEEEEEEvNS4_8identityENS4_23SM90_TMA_LOAD_MULTICASTES18_vS19_EENS_8epilogue10collective6detail29Sm90TmaWarpSpecializedAdapterINS1D_15DefaultEpilogueIaSK_SK_NS1C_6thread17LinearCombinationIaLi1EiiLNS1H_9ScaleType4KindE0ELNS_15FloatRoundStyleE2EaEENS1_15EpilogueDefaultEEEEEvvEEEEvNT_6ParamsE,"a",@progbits
	.sectionflags	@""
	.align	4
.nv.constant0._ZN7cutlass13device_kernelINS_4gemm6kernel13GemmUniversalIN4cute5tupleIJiiiiEEENS1_10collective13CollectiveMmaINS1_34MainloopSm90TmaGmmaWarpSpecializedILi16ENS5_IJNS4_1CILi2EEENSA_ILi1EEESC_EEENS1_35KernelTmaWarpSpecializedCooperativeEEENS5_IJNSA_ILi192EEENSA_ILi240EEENSA_ILi32EEEEEEaNS5_IJlSC_lEEEaSK_NS4_8TiledMMAINS4_8MMA_AtomIJNS4_4SM904GMMA26MMA_64x16x32_S32S8S8_SS_TNEEEENS4_6LayoutISD_NS5_IJSC_NSA_ILi0EEESS_EEEEENS5_IJNS4_10UnderscoreESV_SV_EEEEENS4_13SM90_TMA_LOADENS4_14ComposedLayoutINS4_7SwizzleILi1ELi4ELi3EEENS4_18smem_ptr_flag_bitsILi8EEENSR_INS5_IJNSA_ILi8EEESI_EEENS5_IJSI_SC_EEEEEEEvNS4_8identityENS4_23SM90_TMA_LOAD_MULTICASTES18_vS19_EENS_8epilogue10collective6detail29Sm90TmaWarpSpecializedAdapterINS1D_15DefaultEpilogueIaSK_SK_NS1C_6thread17LinearCombinationIaLi1EiiLNS1H_9ScaleType4KindE0ELNS_15FloatRoundStyleE2EaEENS1_15EpilogueDefaultEEEEEvvEEEEvNT_6ParamsE:
	.zero		1664


//--------------------- SYMBOLS --------------------------

	.type		.nv.reservedSmem.offset0,@object
	.size		.nv.reservedSmem.offset0,0x4
	.type		__assertfail,@function
